//
// Generated by NVIDIA NVVM Compiler
//
// Compiler Build ID: CL-36424714
// Cuda compilation tools, release 13.0, V13.0.88
// Based on NVVM 20.0.0
//

.version 9.0
.target sm_100
.address_size 64

	// .globl	_Z20nvfp4_gemv_packed_v1PKfPKhS0_S0_Pfii
.const .align 4 .b8 NVFP4_DECODE_TABLE[64] = {0, 0, 0, 0, 0, 0, 0, 63, 0, 0, 128, 63, 0, 0, 192, 63, 0, 0, 0, 64, 0, 0, 64, 64, 0, 0, 128, 64, 0, 0, 192, 64, 0, 0, 0, 128, 0, 0, 0, 191, 0, 0, 128, 191, 0, 0, 192, 191, 0, 0, 0, 192, 0, 0, 64, 192, 0, 0, 128, 192, 0, 0, 192, 192};
// _ZZ27nvfp4_gemv_packed_v2_sharedPKfPKhS0_S0_PfiiE8A_shared has been demoted
// _ZZ27nvfp4_gemv_packed_v2_sharedPKfPKhS0_S0_PfiiE14scale_A_shared has been demoted

.visible .entry _Z20nvfp4_gemv_packed_v1PKfPKhS0_S0_Pfii(
	.param .u64 .ptr .align 1 _Z20nvfp4_gemv_packed_v1PKfPKhS0_S0_Pfii_param_0,
	.param .u64 .ptr .align 1 _Z20nvfp4_gemv_packed_v1PKfPKhS0_S0_Pfii_param_1,
	.param .u64 .ptr .align 1 _Z20nvfp4_gemv_packed_v1PKfPKhS0_S0_Pfii_param_2,
	.param .u64 .ptr .align 1 _Z20nvfp4_gemv_packed_v1PKfPKhS0_S0_Pfii_param_3,
	.param .u64 .ptr .align 1 _Z20nvfp4_gemv_packed_v1PKfPKhS0_S0_Pfii_param_4,
	.param .u32 _Z20nvfp4_gemv_packed_v1PKfPKhS0_S0_Pfii_param_5,
	.param .u32 _Z20nvfp4_gemv_packed_v1PKfPKhS0_S0_Pfii_param_6
)
{
	.reg .pred 	%p<8>;
	.reg .b16 	%rs<29>;
	.reg .b32 	%r<59>;
	.reg .b32 	%f<103>;
	.reg .b64 	%rd<83>;

	ld.param.u64 	%rd9, [_Z20nvfp4_gemv_packed_v1PKfPKhS0_S0_Pfii_param_0];
	ld.param.u64 	%rd10, [_Z20nvfp4_gemv_packed_v1PKfPKhS0_S0_Pfii_param_1];
	ld.param.u64 	%rd11, [_Z20nvfp4_gemv_packed_v1PKfPKhS0_S0_Pfii_param_2];
	ld.param.u64 	%rd12, [_Z20nvfp4_gemv_packed_v1PKfPKhS0_S0_Pfii_param_3];
	ld.param.u64 	%rd8, [_Z20nvfp4_gemv_packed_v1PKfPKhS0_S0_Pfii_param_4];
	ld.param.u32 	%r17, [_Z20nvfp4_gemv_packed_v1PKfPKhS0_S0_Pfii_param_5];
	ld.param.u32 	%r16, [_Z20nvfp4_gemv_packed_v1PKfPKhS0_S0_Pfii_param_6];
	cvta.to.global.u64 	%rd1, %rd9;
	cvta.to.global.u64 	%rd2, %rd10;
	cvta.to.global.u64 	%rd3, %rd12;
	cvta.to.global.u64 	%rd4, %rd11;
	mov.u32 	%r18, %ctaid.x;
	mov.u32 	%r19, %ntid.x;
	mov.u32 	%r20, %tid.x;
	mad.lo.s32 	%r1, %r18, %r19, %r20;
	setp.ge.s32 	%p1, %r1, %r17;
	@%p1 bra 	$L__BB0_11;
	setp.lt.s32 	%p2, %r16, 1;
	mov.f32 	%f102, 0f00000000;
	@%p2 bra 	$L__BB0_10;
	shr.s32 	%r22, %r16, 31;
	shr.u32 	%r23, %r22, 27;
	add.s32 	%r24, %r16, %r23;
	shr.s32 	%r25, %r24, 5;
	mul.lo.s32 	%r2, %r25, %r1;
	shr.u32 	%r26, %r16, 1;
	mul.lo.s32 	%r3, %r26, %r1;
	add.s32 	%r4, %r16, -1;
	shr.u32 	%r27, %r4, 1;
	add.s32 	%r5, %r27, 1;
	setp.lt.u32 	%p3, %r16, 7;
	mov.f32 	%f102, 0f00000000;
	mov.b32 	%r57, 0;
	@%p3 bra 	$L__BB0_5;
	and.b32  	%r29, %r5, 2147483644;
	neg.s32 	%r55, %r29;
	add.s64 	%rd82, %rd1, 16;
	mov.f32 	%f102, 0f00000000;
	mov.b32 	%r57, 0;
	mov.u64 	%rd21, NVFP4_DECODE_TABLE;
	mov.u32 	%r54, %r3;
$L__BB0_4:
	.pragma "nounroll";
	cvt.s64.s32 	%rd13, %r54;
	add.s64 	%rd14, %rd2, %rd13;
	shr.u32 	%r30, %r57, 5;
	mul.wide.u32 	%rd15, %r30, 4;
	add.s64 	%rd16, %rd4, %rd15;
	ld.global.nc.f32 	%f14, [%rd16];
	add.s32 	%r31, %r30, %r2;
	mul.wide.s32 	%rd17, %r31, 4;
	add.s64 	%rd18, %rd3, %rd17;
	ld.global.nc.f32 	%f15, [%rd18];
	ld.global.nc.u8 	%rs1, [%rd14];
	cvt.u16.u8 	%rs2, %rs1;
	shl.b16 	%rs3, %rs2, 2;
	cvt.u64.u16 	%rd19, %rs3;
	and.b64  	%rd20, %rd19, 60;
	add.s64 	%rd22, %rd21, %rd20;
	ld.const.f32 	%f16, [%rd22];
	shr.u16 	%rs4, %rs2, 4;
	cvt.u32.u16 	%r32, %rs4;
	mul.wide.u32 	%rd23, %r32, 4;
	add.s64 	%rd24, %rd21, %rd23;
	ld.const.f32 	%f17, [%rd24];
	ld.global.nc.f32 	%f18, [%rd82+-16];
	mul.f32 	%f19, %f14, %f18;
	ld.global.nc.f32 	%f20, [%rd82+-12];
	mul.f32 	%f21, %f14, %f20;
	mul.f32 	%f22, %f15, %f16;
	mul.f32 	%f23, %f15, %f17;
	mul.f32 	%f24, %f23, %f21;
	fma.rn.f32 	%f25, %f22, %f19, %f24;
	add.f32 	%f26, %f102, %f25;
	ld.global.nc.u8 	%rs5, [%rd14+1];
	cvt.u16.u8 	%rs6, %rs5;
	shl.b16 	%rs7, %rs6, 2;
	cvt.u64.u16 	%rd25, %rs7;
	and.b64  	%rd26, %rd25, 60;
	add.s64 	%rd27, %rd21, %rd26;
	ld.const.f32 	%f27, [%rd27];
	shr.u16 	%rs8, %rs6, 4;
	cvt.u32.u16 	%r33, %rs8;
	mul.wide.u32 	%rd28, %r33, 4;
	add.s64 	%rd29, %rd21, %rd28;
	ld.const.f32 	%f28, [%rd29];
	ld.global.nc.f32 	%f29, [%rd82+-8];
	mul.f32 	%f30, %f14, %f29;
	ld.global.nc.f32 	%f31, [%rd82+-4];
	mul.f32 	%f32, %f14, %f31;
	mul.f32 	%f33, %f15, %f27;
	mul.f32 	%f34, %f15, %f28;
	mul.f32 	%f35, %f34, %f32;
	fma.rn.f32 	%f36, %f33, %f30, %f35;
	add.f32 	%f37, %f26, %f36;
	ld.global.nc.u8 	%rs9, [%rd14+2];
	cvt.u16.u8 	%rs10, %rs9;
	shl.b16 	%rs11, %rs10, 2;
	cvt.u64.u16 	%rd30, %rs11;
	and.b64  	%rd31, %rd30, 60;
	add.s64 	%rd32, %rd21, %rd31;
	ld.const.f32 	%f38, [%rd32];
	shr.u16 	%rs12, %rs10, 4;
	cvt.u32.u16 	%r34, %rs12;
	mul.wide.u32 	%rd33, %r34, 4;
	add.s64 	%rd34, %rd21, %rd33;
	ld.const.f32 	%f39, [%rd34];
	ld.global.nc.f32 	%f40, [%rd82];
	mul.f32 	%f41, %f14, %f40;
	ld.global.nc.f32 	%f42, [%rd82+4];
	mul.f32 	%f43, %f14, %f42;
	mul.f32 	%f44, %f15, %f38;
	mul.f32 	%f45, %f15, %f39;
	mul.f32 	%f46, %f45, %f43;
	fma.rn.f32 	%f47, %f44, %f41, %f46;
	add.f32 	%f48, %f37, %f47;
	ld.global.nc.u8 	%rs13, [%rd14+3];
	cvt.u16.u8 	%rs14, %rs13;
	shl.b16 	%rs15, %rs14, 2;
	cvt.u64.u16 	%rd35, %rs15;
	and.b64  	%rd36, %rd35, 60;
	add.s64 	%rd37, %rd21, %rd36;
	ld.const.f32 	%f49, [%rd37];
	shr.u16 	%rs16, %rs14, 4;
	cvt.u32.u16 	%r35, %rs16;
	mul.wide.u32 	%rd38, %r35, 4;
	add.s64 	%rd39, %rd21, %rd38;
	ld.const.f32 	%f50, [%rd39];
	ld.global.nc.f32 	%f51, [%rd82+8];
	mul.f32 	%f52, %f14, %f51;
	ld.global.nc.f32 	%f53, [%rd82+12];
	mul.f32 	%f54, %f14, %f53;
	mul.f32 	%f55, %f15, %f49;
	mul.f32 	%f56, %f15, %f50;
	mul.f32 	%f57, %f56, %f54;
	fma.rn.f32 	%f58, %f55, %f52, %f57;
	add.f32 	%f102, %f48, %f58;
	add.s32 	%r57, %r57, 8;
	add.s32 	%r55, %r55, 4;
	add.s32 	%r54, %r54, 4;
	add.s64 	%rd82, %rd82, 32;
	setp.ne.s32 	%p4, %r55, 0;
	@%p4 bra 	$L__BB0_4;
$L__BB0_5:
	and.b32  	%r36, %r5, 3;
	setp.eq.s32 	%p5, %r36, 0;
	@%p5 bra 	$L__BB0_10;
	setp.eq.s32 	%p6, %r36, 1;
	@%p6 bra 	$L__BB0_8;
	shr.u32 	%r37, %r57, 5;
	mul.wide.u32 	%rd40, %r37, 4;
	add.s64 	%rd41, %rd4, %rd40;
	ld.global.nc.f32 	%f60, [%rd41];
	add.s32 	%r38, %r37, %r2;
	mul.wide.s32 	%rd42, %r38, 4;
	add.s64 	%rd43, %rd3, %rd42;
	ld.global.nc.f32 	%f61, [%rd43];
	shr.u32 	%r39, %r57, 1;
	add.s32 	%r40, %r39, %r3;
	cvt.s64.s32 	%rd44, %r40;
	add.s64 	%rd45, %rd2, %rd44;
	ld.global.nc.u8 	%rs17, [%rd45];
	cvt.u16.u8 	%rs18, %rs17;
	shl.b16 	%rs19, %rs18, 2;
	cvt.u64.u16 	%rd46, %rs19;
	and.b64  	%rd47, %rd46, 60;
	mov.u64 	%rd48, NVFP4_DECODE_TABLE;
	add.s64 	%rd49, %rd48, %rd47;
	ld.const.f32 	%f62, [%rd49];
	shr.u16 	%rs20, %rs18, 4;
	cvt.u32.u16 	%r41, %rs20;
	mul.wide.u32 	%rd50, %r41, 4;
	add.s64 	%rd51, %rd48, %rd50;
	ld.const.f32 	%f63, [%rd51];
	mul.wide.u32 	%rd52, %r57, 4;
	add.s64 	%rd53, %rd1, %rd52;
	ld.global.nc.f32 	%f64, [%rd53];
	mul.f32 	%f65, %f60, %f64;
	ld.global.nc.f32 	%f66, [%rd53+4];
	mul.f32 	%f67, %f60, %f66;
	mul.f32 	%f68, %f61, %f62;
	mul.f32 	%f69, %f61, %f63;
	mul.f32 	%f70, %f69, %f67;
	fma.rn.f32 	%f71, %f68, %f65, %f70;
	add.f32 	%f72, %f102, %f71;
	add.s32 	%r42, %r57, 2;
	shr.u32 	%r43, %r42, 5;
	mul.wide.u32 	%rd54, %r43, 4;
	add.s64 	%rd55, %rd4, %rd54;
	ld.global.nc.f32 	%f73, [%rd55];
	add.s32 	%r44, %r43, %r2;
	mul.wide.s32 	%rd56, %r44, 4;
	add.s64 	%rd57, %rd3, %rd56;
	ld.global.nc.f32 	%f74, [%rd57];
	shr.u32 	%r45, %r42, 1;
	add.s32 	%r46, %r45, %r3;
	cvt.s64.s32 	%rd58, %r46;
	add.s64 	%rd59, %rd2, %rd58;
	ld.global.nc.u8 	%rs21, [%rd59];
	cvt.u16.u8 	%rs22, %rs21;
	shl.b16 	%rs23, %rs22, 2;
	cvt.u64.u16 	%rd60, %rs23;
	and.b64  	%rd61, %rd60, 60;
	add.s64 	%rd62, %rd48, %rd61;
	ld.const.f32 	%f75, [%rd62];
	shr.u16 	%rs24, %rs22, 4;
	cvt.u32.u16 	%r47, %rs24;
	mul.wide.u32 	%rd63, %r47, 4;
	add.s64 	%rd64, %rd48, %rd63;
	ld.const.f32 	%f76, [%rd64];
	ld.global.nc.f32 	%f77, [%rd53+8];
	mul.f32 	%f78, %f73, %f77;
	ld.global.nc.f32 	%f79, [%rd53+12];
	mul.f32 	%f80, %f73, %f79;
	mul.f32 	%f81, %f74, %f75;
	mul.f32 	%f82, %f74, %f76;
	mul.f32 	%f83, %f82, %f80;
	fma.rn.f32 	%f84, %f81, %f78, %f83;
	add.f32 	%f102, %f72, %f84;
	add.s32 	%r57, %r57, 4;
$L__BB0_8:
	and.b32  	%r48, %r4, 2;
	setp.ne.s32 	%p7, %r48, 0;
	@%p7 bra 	$L__BB0_10;
	shr.u32 	%r49, %r57, 5;
	mul.wide.u32 	%rd65, %r49, 4;
	add.s64 	%rd66, %rd4, %rd65;
	ld.global.nc.f32 	%f85, [%rd66];
	add.s32 	%r50, %r49, %r2;
	mul.wide.s32 	%rd67, %r50, 4;
	add.s64 	%rd68, %rd3, %rd67;
	ld.global.nc.f32 	%f86, [%rd68];
	shr.u32 	%r51, %r57, 1;
	add.s32 	%r52, %r51, %r3;
	cvt.s64.s32 	%rd69, %r52;
	add.s64 	%rd70, %rd2, %rd69;
	ld.global.nc.u8 	%rs25, [%rd70];
	cvt.u16.u8 	%rs26, %rs25;
	shl.b16 	%rs27, %rs26, 2;
	cvt.u64.u16 	%rd71, %rs27;
	and.b64  	%rd72, %rd71, 60;
	mov.u64 	%rd73, NVFP4_DECODE_TABLE;
	add.s64 	%rd74, %rd73, %rd72;
	ld.const.f32 	%f87, [%rd74];
	shr.u16 	%rs28, %rs26, 4;
	cvt.u32.u16 	%r53, %rs28;
	mul.wide.u32 	%rd75, %r53, 4;
	add.s64 	%rd76, %rd73, %rd75;
	ld.const.f32 	%f88, [%rd76];
	mul.wide.u32 	%rd77, %r57, 4;
	add.s64 	%rd78, %rd1, %rd77;
	ld.global.nc.f32 	%f89, [%rd78];
	mul.f32 	%f90, %f85, %f89;
	ld.global.nc.f32 	%f91, [%rd78+4];
	mul.f32 	%f92, %f85, %f91;
	mul.f32 	%f93, %f86, %f87;
	mul.f32 	%f94, %f86, %f88;
	mul.f32 	%f95, %f94, %f92;
	fma.rn.f32 	%f96, %f93, %f90, %f95;
	add.f32 	%f102, %f102, %f96;
$L__BB0_10:
	cvta.to.global.u64 	%rd79, %rd8;
	mul.wide.s32 	%rd80, %r1, 4;
	add.s64 	%rd81, %rd79, %rd80;
	st.global.f32 	[%rd81], %f102;
$L__BB0_11:
	ret;

}
	// .globl	_Z27nvfp4_gemv_packed_v2_sharedPKfPKhS0_S0_Pfii
.visible .entry _Z27nvfp4_gemv_packed_v2_sharedPKfPKhS0_S0_Pfii(
	.param .u64 .ptr .align 1 _Z27nvfp4_gemv_packed_v2_sharedPKfPKhS0_S0_Pfii_param_0,
	.param .u64 .ptr .align 1 _Z27nvfp4_gemv_packed_v2_sharedPKfPKhS0_S0_Pfii_param_1,
	.param .u64 .ptr .align 1 _Z27nvfp4_gemv_packed_v2_sharedPKfPKhS0_S0_Pfii_param_2,
	.param .u64 .ptr .align 1 _Z27nvfp4_gemv_packed_v2_sharedPKfPKhS0_S0_Pfii_param_3,
	.param .u64 .ptr .align 1 _Z27nvfp4_gemv_packed_v2_sharedPKfPKhS0_S0_Pfii_param_4,
	.param .u32 _Z27nvfp4_gemv_packed_v2_sharedPKfPKhS0_S0_Pfii_param_5,
	.param .u32 _Z27nvfp4_gemv_packed_v2_sharedPKfPKhS0_S0_Pfii_param_6
)
{
	.reg .pred 	%p<24>;
	.reg .b16 	%rs<5>;
	.reg .b32 	%r<95>;
	.reg .b32 	%f<53>;
	.reg .b64 	%rd<43>;
	// demoted variable
	.shared .align 4 .b8 _ZZ27nvfp4_gemv_packed_v2_sharedPKfPKhS0_S0_PfiiE8A_shared[1024];
	// demoted variable
	.shared .align 4 .b8 _ZZ27nvfp4_gemv_packed_v2_sharedPKfPKhS0_S0_PfiiE14scale_A_shared[36];
	ld.param.u64 	%rd15, [_Z27nvfp4_gemv_packed_v2_sharedPKfPKhS0_S0_Pfii_param_0];
	ld.param.u64 	%rd11, [_Z27nvfp4_gemv_packed_v2_sharedPKfPKhS0_S0_Pfii_param_1];
	ld.param.u64 	%rd12, [_Z27nvfp4_gemv_packed_v2_sharedPKfPKhS0_S0_Pfii_param_2];
	ld.param.u64 	%rd13, [_Z27nvfp4_gemv_packed_v2_sharedPKfPKhS0_S0_Pfii_param_3];
	ld.param.u64 	%rd14, [_Z27nvfp4_gemv_packed_v2_sharedPKfPKhS0_S0_Pfii_param_4];
	ld.param.u32 	%r43, [_Z27nvfp4_gemv_packed_v2_sharedPKfPKhS0_S0_Pfii_param_5];
	ld.param.u32 	%r44, [_Z27nvfp4_gemv_packed_v2_sharedPKfPKhS0_S0_Pfii_param_6];
	cvta.to.global.u64 	%rd1, %rd15;
	mov.u32 	%r45, %ctaid.x;
	mov.u32 	%r1, %ntid.x;
	mov.u32 	%r2, %tid.x;
	mad.lo.s32 	%r3, %r45, %r1, %r2;
	shr.s32 	%r46, %r44, 31;
	shr.u32 	%r47, %r46, 27;
	add.s32 	%r48, %r44, %r47;
	shr.s32 	%r4, %r48, 5;
	setp.lt.s32 	%p1, %r44, 1;
	mov.f32 	%f51, 0f00000000;
	@%p1 bra 	$L__BB1_32;
	shl.b32 	%r50, %r2, 2;
	mov.u32 	%r51, _ZZ27nvfp4_gemv_packed_v2_sharedPKfPKhS0_S0_PfiiE14scale_A_shared;
	add.s32 	%r5, %r51, %r50;
	shr.u32 	%r52, %r44, 1;
	mul.lo.s32 	%r6, %r52, %r3;
	mul.lo.s32 	%r7, %r4, %r3;
	add.s32 	%r8, %r2, %r1;
	max.u32 	%r53, %r8, 256;
	setp.lt.u32 	%p2, %r8, 256;
	selp.u32 	%r54, 1, 0, %p2;
	add.s32 	%r55, %r8, %r54;
	sub.s32 	%r56, %r53, %r55;
	div.u32 	%r57, %r56, %r1;
	add.s32 	%r9, %r57, %r54;
	and.b32  	%r10, %r9, 3;
	mov.u32 	%r58, _ZZ27nvfp4_gemv_packed_v2_sharedPKfPKhS0_S0_PfiiE8A_shared;
	add.s32 	%r11, %r58, %r50;
	shl.b32 	%r12, %r1, 2;
	add.s32 	%r13, %r11, %r12;
	add.s32 	%r14, %r8, %r1;
	cvta.to.global.u64 	%rd2, %rd12;
	cvta.to.global.u64 	%rd3, %rd13;
	cvta.to.global.u64 	%rd4, %rd11;
	mov.f32 	%f51, 0f00000000;
	mov.b32 	%r86, 0;
$L__BB1_2:
	setp.gt.u32 	%p3, %r2, 255;
	@%p3 bra 	$L__BB1_24;
	setp.eq.s32 	%p4, %r10, 3;
	mov.u32 	%r87, %r2;
	@%p4 bra 	$L__BB1_13;
	add.s32 	%r16, %r2, %r86;
	setp.ge.s32 	%p5, %r16, %r44;
	mov.f32 	%f43, 0f00000000;
	@%p5 bra 	$L__BB1_6;
	mul.wide.u32 	%rd16, %r16, 4;
	add.s64 	%rd17, %rd1, %rd16;
	ld.global.nc.f32 	%f43, [%rd17];
$L__BB1_6:
	setp.eq.s32 	%p6, %r10, 0;
	st.shared.f32 	[%r11], %f43;
	mov.u32 	%r87, %r8;
	@%p6 bra 	$L__BB1_13;
	add.s32 	%r17, %r16, %r1;
	setp.ge.s32 	%p7, %r17, %r44;
	mov.f32 	%f44, 0f00000000;
	@%p7 bra 	$L__BB1_9;
	mul.wide.u32 	%rd18, %r17, 4;
	add.s64 	%rd19, %rd1, %rd18;
	ld.global.nc.f32 	%f44, [%rd19];
$L__BB1_9:
	setp.eq.s32 	%p8, %r10, 1;
	st.shared.f32 	[%r13], %f44;
	mov.u32 	%r87, %r14;
	@%p8 bra 	$L__BB1_13;
	add.s32 	%r18, %r17, %r1;
	setp.ge.s32 	%p9, %r18, %r44;
	mov.f32 	%f45, 0f00000000;
	@%p9 bra 	$L__BB1_12;
	mul.wide.u32 	%rd20, %r18, 4;
	add.s64 	%rd21, %rd1, %rd20;
	ld.global.nc.f32 	%f45, [%rd21];
$L__BB1_12:
	add.s32 	%r87, %r14, %r1;
	add.s32 	%r59, %r13, %r12;
	st.shared.f32 	[%r59], %f45;
$L__BB1_13:
	setp.lt.u32 	%p10, %r9, 3;
	@%p10 bra 	$L__BB1_24;
	shl.b32 	%r60, %r87, 2;
	mov.u32 	%r61, _ZZ27nvfp4_gemv_packed_v2_sharedPKfPKhS0_S0_PfiiE8A_shared;
	add.s32 	%r92, %r61, %r60;
	add.s32 	%r88, %r87, %r86;
	add.s32 	%r91, %r88, %r1;
	mul.wide.u32 	%rd5, %r91, 4;
	shl.b32 	%r62, %r1, 1;
	add.s32 	%r90, %r88, %r62;
	mul.wide.u32 	%rd6, %r90, 4;
	mad.lo.s32 	%r89, %r1, 3, %r88;
	mul.wide.u32 	%rd7, %r89, 4;
	mul.wide.u32 	%rd8, %r88, 4;
	mov.u64 	%rd42, %rd1;
$L__BB1_15:
	setp.ge.s32 	%p11, %r88, %r44;
	mov.f32 	%f46, 0f00000000;
	@%p11 bra 	$L__BB1_17;
	add.s64 	%rd22, %rd42, %rd8;
	ld.global.nc.f32 	%f46, [%rd22];
$L__BB1_17:
	st.shared.f32 	[%r92], %f46;
	setp.ge.s32 	%p12, %r91, %r44;
	mov.f32 	%f47, 0f00000000;
	@%p12 bra 	$L__BB1_19;
	add.s64 	%rd23, %rd42, %rd5;
	ld.global.nc.f32 	%f47, [%rd23];
$L__BB1_19:
	add.s32 	%r63, %r92, %r12;
	st.shared.f32 	[%r63], %f47;
	setp.ge.s32 	%p13, %r90, %r44;
	mov.f32 	%f48, 0f00000000;
	@%p13 bra 	$L__BB1_21;
	add.s64 	%rd24, %rd42, %rd6;
	ld.global.nc.f32 	%f48, [%rd24];
$L__BB1_21:
	shl.b32 	%r64, %r1, 3;
	add.s32 	%r65, %r92, %r64;
	st.shared.f32 	[%r65], %f48;
	setp.ge.s32 	%p14, %r89, %r44;
	mov.f32 	%f49, 0f00000000;
	@%p14 bra 	$L__BB1_23;
	add.s64 	%rd25, %rd42, %rd7;
	ld.global.nc.f32 	%f49, [%rd25];
$L__BB1_23:
	mad.lo.s32 	%r66, %r1, 12, %r92;
	st.shared.f32 	[%r66], %f49;
	add.s32 	%r87, %r87, %r12;
	shl.b32 	%r67, %r1, 4;
	add.s32 	%r92, %r92, %r67;
	add.s32 	%r91, %r91, %r12;
	mul.wide.u32 	%rd26, %r1, 16;
	add.s64 	%rd42, %rd42, %rd26;
	add.s32 	%r90, %r90, %r12;
	add.s32 	%r89, %r89, %r12;
	add.s32 	%r88, %r88, %r12;
	setp.lt.u32 	%p15, %r87, 256;
	@%p15 bra 	$L__BB1_15;
$L__BB1_24:
	setp.gt.u32 	%p16, %r2, 8;
	@%p16 bra 	$L__BB1_28;
	shr.u32 	%r68, %r86, 5;
	add.s32 	%r38, %r68, %r2;
	setp.ge.s32 	%p17, %r38, %r4;
	@%p17 bra 	$L__BB1_27;
	mul.wide.u32 	%rd27, %r38, 4;
	add.s64 	%rd28, %rd2, %rd27;
	ld.global.nc.f32 	%f29, [%rd28];
	st.shared.f32 	[%r5], %f29;
	bra.uni 	$L__BB1_28;
$L__BB1_27:
	mov.b32 	%r69, 1065353216;
	st.shared.u32 	[%r5], %r69;
$L__BB1_28:
	setp.ge.s32 	%p18, %r3, %r43;
	bar.sync 	0;
	@%p18 bra 	$L__BB1_31;
	shr.u32 	%r71, %r86, 1;
	add.s32 	%r39, %r71, %r6;
	mov.b32 	%r94, 0;
$L__BB1_30:
	add.s32 	%r72, %r94, %r86;
	shr.u32 	%r73, %r94, 3;
	and.b32  	%r74, %r73, 536870908;
	mov.u32 	%r75, _ZZ27nvfp4_gemv_packed_v2_sharedPKfPKhS0_S0_PfiiE14scale_A_shared;
	add.s32 	%r76, %r75, %r74;
	ld.shared.f32 	%f30, [%r76];
	shr.u32 	%r77, %r72, 5;
	add.s32 	%r78, %r77, %r7;
	mul.wide.s32 	%rd29, %r78, 4;
	add.s64 	%rd30, %rd3, %rd29;
	ld.global.nc.f32 	%f31, [%rd30];
	shr.u32 	%r79, %r94, 1;
	add.s32 	%r80, %r39, %r79;
	cvt.s64.s32 	%rd31, %r80;
	add.s64 	%rd32, %rd4, %rd31;
	ld.global.nc.u8 	%rs1, [%rd32];
	cvt.u16.u8 	%rs2, %rs1;
	shl.b16 	%rs3, %rs2, 2;
	cvt.u64.u16 	%rd33, %rs3;
	and.b64  	%rd34, %rd33, 60;
	mov.u64 	%rd35, NVFP4_DECODE_TABLE;
	add.s64 	%rd36, %rd35, %rd34;
	ld.const.f32 	%f32, [%rd36];
	shr.u16 	%rs4, %rs2, 4;
	cvt.u32.u16 	%r81, %rs4;
	mul.wide.u32 	%rd37, %r81, 4;
	add.s64 	%rd38, %rd35, %rd37;
	ld.const.f32 	%f33, [%rd38];
	shl.b32 	%r82, %r94, 2;
	mov.u32 	%r83, _ZZ27nvfp4_gemv_packed_v2_sharedPKfPKhS0_S0_PfiiE8A_shared;
	add.s32 	%r84, %r83, %r82;
	ld.shared.f32 	%f34, [%r84];
	mul.f32 	%f35, %f30, %f34;
	ld.shared.f32 	%f36, [%r84+4];
	mul.f32 	%f37, %f30, %f36;
	mul.f32 	%f38, %f31, %f32;
	mul.f32 	%f39, %f31, %f33;
	mul.f32 	%f40, %f39, %f37;
	fma.rn.f32 	%f41, %f38, %f35, %f40;
	add.f32 	%f51, %f51, %f41;
	add.s32 	%r41, %r94, 2;
	setp.lt.u32 	%p19, %r94, 254;
	add.s32 	%r85, %r72, 2;
	setp.lt.s32 	%p20, %r85, %r44;
	and.pred  	%p21, %p19, %p20;
	mov.u32 	%r94, %r41;
	@%p21 bra 	$L__BB1_30;
$L__BB1_31:
	bar.sync 	0;
	add.s32 	%r86, %r86, 256;
	setp.lt.s32 	%p22, %r86, %r44;
	@%p22 bra 	$L__BB1_2;
$L__BB1_32:
	setp.ge.s32 	%p23, %r3, %r43;
	@%p23 bra 	$L__BB1_34;
	cvta.to.global.u64 	%rd39, %rd14;
	mul.wide.s32 	%rd40, %r3, 4;
	add.s64 	%rd41, %rd39, %rd40;
	st.global.f32 	[%rd41], %f51;
$L__BB1_34:
	ret;

}
	// .globl	_Z31nvfp4_gemv_packed_v3_vectorizedPKfPKhS0_S0_Pfii
.visible .entry _Z31nvfp4_gemv_packed_v3_vectorizedPKfPKhS0_S0_Pfii(
	.param .u64 .ptr .align 1 _Z31nvfp4_gemv_packed_v3_vectorizedPKfPKhS0_S0_Pfii_param_0,
	.param .u64 .ptr .align 1 _Z31nvfp4_gemv_packed_v3_vectorizedPKfPKhS0_S0_Pfii_param_1,
	.param .u64 .ptr .align 1 _Z31nvfp4_gemv_packed_v3_vectorizedPKfPKhS0_S0_Pfii_param_2,
	.param .u64 .ptr .align 1 _Z31nvfp4_gemv_packed_v3_vectorizedPKfPKhS0_S0_Pfii_param_3,
	.param .u64 .ptr .align 1 _Z31nvfp4_gemv_packed_v3_vectorizedPKfPKhS0_S0_Pfii_param_4,
	.param .u32 _Z31nvfp4_gemv_packed_v3_vectorizedPKfPKhS0_S0_Pfii_param_5,
	.param .u32 _Z31nvfp4_gemv_packed_v3_vectorizedPKfPKhS0_S0_Pfii_param_6
)
{
	.reg .pred 	%p<4>;
	.reg .b32 	%r<31>;
	.reg .b32 	%f<49>;
	.reg .b64 	%rd<50>;

	ld.param.u64 	%rd10, [_Z31nvfp4_gemv_packed_v3_vectorizedPKfPKhS0_S0_Pfii_param_0];
	ld.param.u64 	%rd11, [_Z31nvfp4_gemv_packed_v3_vectorizedPKfPKhS0_S0_Pfii_param_1];
	ld.param.u64 	%rd12, [_Z31nvfp4_gemv_packed_v3_vectorizedPKfPKhS0_S0_Pfii_param_2];
	ld.param.u64 	%rd13, [_Z31nvfp4_gemv_packed_v3_vectorizedPKfPKhS0_S0_Pfii_param_3];
	ld.param.u64 	%rd14, [_Z31nvfp4_gemv_packed_v3_vectorizedPKfPKhS0_S0_Pfii_param_4];
	ld.param.u32 	%r6, [_Z31nvfp4_gemv_packed_v3_vectorizedPKfPKhS0_S0_Pfii_param_5];
	ld.param.u32 	%r5, [_Z31nvfp4_gemv_packed_v3_vectorizedPKfPKhS0_S0_Pfii_param_6];
	mov.u32 	%r7, %ctaid.x;
	mov.u32 	%r8, %ntid.x;
	mov.u32 	%r9, %tid.x;
	mad.lo.s32 	%r1, %r7, %r8, %r9;
	setp.ge.s32 	%p1, %r1, %r6;
	@%p1 bra 	$L__BB2_5;
	cvta.to.global.u64 	%rd1, %rd11;
	setp.lt.s32 	%p2, %r5, 1;
	mov.f32 	%f48, 0f00000000;
	@%p2 bra 	$L__BB2_4;
	shr.s32 	%r11, %r5, 31;
	shr.u32 	%r12, %r11, 27;
	add.s32 	%r13, %r5, %r12;
	shr.s32 	%r14, %r13, 5;
	mul.lo.s32 	%r2, %r14, %r1;
	cvta.to.global.u64 	%rd15, %rd10;
	add.s64 	%rd48, %rd15, 16;
	cvta.to.global.u64 	%rd3, %rd12;
	cvta.to.global.u64 	%rd4, %rd13;
	shr.u32 	%r15, %r5, 31;
	add.s32 	%r16, %r5, %r15;
	shr.s32 	%r17, %r16, 1;
	mul.lo.s32 	%r18, %r17, %r1;
	cvt.s64.s32 	%rd16, %r18;
	add.s64 	%rd49, %rd1, %rd16;
	mov.f32 	%f48, 0f00000000;
	mov.b32 	%r30, 0;
	mov.u64 	%rd23, NVFP4_DECODE_TABLE;
$L__BB2_3:
	shr.u32 	%r19, %r30, 5;
	mul.wide.u32 	%rd17, %r19, 4;
	add.s64 	%rd18, %rd3, %rd17;
	ld.global.nc.f32 	%f6, [%rd18];
	add.s32 	%r20, %r19, %r2;
	mul.wide.s32 	%rd19, %r20, 4;
	add.s64 	%rd20, %rd4, %rd19;
	ld.global.nc.f32 	%f7, [%rd20];
	ld.global.nc.u32 	%r21, [%rd49];
	shl.b32 	%r22, %r21, 2;
	cvt.u64.u32 	%rd21, %r22;
	and.b64  	%rd22, %rd21, 60;
	add.s64 	%rd24, %rd23, %rd22;
	ld.const.f32 	%f8, [%rd24];
	shr.u32 	%r23, %r21, 2;
	cvt.u64.u32 	%rd25, %r23;
	and.b64  	%rd26, %rd25, 60;
	add.s64 	%rd27, %rd23, %rd26;
	ld.const.f32 	%f9, [%rd27];
	shr.u32 	%r24, %r21, 6;
	cvt.u64.u32 	%rd28, %r24;
	and.b64  	%rd29, %rd28, 60;
	add.s64 	%rd30, %rd23, %rd29;
	ld.const.f32 	%f10, [%rd30];
	shr.u32 	%r25, %r21, 10;
	cvt.u64.u32 	%rd31, %r25;
	and.b64  	%rd32, %rd31, 60;
	add.s64 	%rd33, %rd23, %rd32;
	ld.const.f32 	%f11, [%rd33];
	shr.u32 	%r26, %r21, 14;
	cvt.u64.u32 	%rd34, %r26;
	and.b64  	%rd35, %rd34, 60;
	add.s64 	%rd36, %rd23, %rd35;
	ld.const.f32 	%f12, [%rd36];
	shr.u32 	%r27, %r21, 18;
	cvt.u64.u32 	%rd37, %r27;
	and.b64  	%rd38, %rd37, 60;
	add.s64 	%rd39, %rd23, %rd38;
	ld.const.f32 	%f13, [%rd39];
	shr.u32 	%r28, %r21, 22;
	cvt.u64.u32 	%rd40, %r28;
	and.b64  	%rd41, %rd40, 60;
	add.s64 	%rd42, %rd23, %rd41;
	ld.const.f32 	%f14, [%rd42];
	shr.u32 	%r29, %r21, 28;
	mul.wide.u32 	%rd43, %r29, 4;
	add.s64 	%rd44, %rd23, %rd43;
	ld.const.f32 	%f15, [%rd44];
	ld.global.nc.f32 	%f16, [%rd48+-16];
	mul.f32 	%f17, %f6, %f16;
	mul.f32 	%f18, %f17, %f8;
	fma.rn.f32 	%f19, %f7, %f18, %f48;
	ld.global.nc.f32 	%f20, [%rd48+-12];
	mul.f32 	%f21, %f6, %f20;
	mul.f32 	%f22, %f21, %f9;
	fma.rn.f32 	%f23, %f7, %f22, %f19;
	ld.global.nc.f32 	%f24, [%rd48+-8];
	mul.f32 	%f25, %f6, %f24;
	mul.f32 	%f26, %f25, %f10;
	fma.rn.f32 	%f27, %f7, %f26, %f23;
	ld.global.nc.f32 	%f28, [%rd48+-4];
	mul.f32 	%f29, %f6, %f28;
	mul.f32 	%f30, %f29, %f11;
	fma.rn.f32 	%f31, %f7, %f30, %f27;
	ld.global.nc.f32 	%f32, [%rd48];
	mul.f32 	%f33, %f6, %f32;
	mul.f32 	%f34, %f33, %f12;
	fma.rn.f32 	%f35, %f7, %f34, %f31;
	ld.global.nc.f32 	%f36, [%rd48+4];
	mul.f32 	%f37, %f6, %f36;
	mul.f32 	%f38, %f37, %f13;
	fma.rn.f32 	%f39, %f7, %f38, %f35;
	ld.global.nc.f32 	%f40, [%rd48+8];
	mul.f32 	%f41, %f6, %f40;
	mul.f32 	%f42, %f41, %f14;
	fma.rn.f32 	%f43, %f7, %f42, %f39;
	ld.global.nc.f32 	%f44, [%rd48+12];
	mul.f32 	%f45, %f6, %f44;
	mul.f32 	%f46, %f45, %f15;
	fma.rn.f32 	%f48, %f7, %f46, %f43;
	add.s32 	%r30, %r30, 8;
	add.s64 	%rd49, %rd49, 4;
	add.s64 	%rd48, %rd48, 32;
	setp.lt.s32 	%p3, %r30, %r5;
	@%p3 bra 	$L__BB2_3;
$L__BB2_4:
	cvta.to.global.u64 	%rd45, %rd14;
	mul.wide.s32 	%rd46, %r1, 4;
	add.s64 	%rd47, %rd45, %rd46;
	st.global.f32 	[%rd47], %f48;
$L__BB2_5:
	ret;

}
	// .globl	_Z32nvfp4_gemv_packed_v4_warp_reducePKfPKhS0_S0_Pfii
.visible .entry _Z32nvfp4_gemv_packed_v4_warp_reducePKfPKhS0_S0_Pfii(
	.param .u64 .ptr .align 1 _Z32nvfp4_gemv_packed_v4_warp_reducePKfPKhS0_S0_Pfii_param_0,
	.param .u64 .ptr .align 1 _Z32nvfp4_gemv_packed_v4_warp_reducePKfPKhS0_S0_Pfii_param_1,
	.param .u64 .ptr .align 1 _Z32nvfp4_gemv_packed_v4_warp_reducePKfPKhS0_S0_Pfii_param_2,
	.param .u64 .ptr .align 1 _Z32nvfp4_gemv_packed_v4_warp_reducePKfPKhS0_S0_Pfii_param_3,
	.param .u64 .ptr .align 1 _Z32nvfp4_gemv_packed_v4_warp_reducePKfPKhS0_S0_Pfii_param_4,
	.param .u32 _Z32nvfp4_gemv_packed_v4_warp_reducePKfPKhS0_S0_Pfii_param_5,
	.param .u32 _Z32nvfp4_gemv_packed_v4_warp_reducePKfPKhS0_S0_Pfii_param_6
)
{
	.reg .pred 	%p<14>;
	.reg .b16 	%rs<29>;
	.reg .b32 	%r<87>;
	.reg .b32 	%f<119>;
	.reg .b64 	%rd<99>;

	ld.param.u64 	%rd6, [_Z32nvfp4_gemv_packed_v4_warp_reducePKfPKhS0_S0_Pfii_param_0];
	ld.param.u64 	%rd7, [_Z32nvfp4_gemv_packed_v4_warp_reducePKfPKhS0_S0_Pfii_param_1];
	ld.param.u64 	%rd8, [_Z32nvfp4_gemv_packed_v4_warp_reducePKfPKhS0_S0_Pfii_param_2];
	ld.param.u64 	%rd9, [_Z32nvfp4_gemv_packed_v4_warp_reducePKfPKhS0_S0_Pfii_param_3];
	ld.param.u64 	%rd5, [_Z32nvfp4_gemv_packed_v4_warp_reducePKfPKhS0_S0_Pfii_param_4];
	ld.param.u32 	%r20, [_Z32nvfp4_gemv_packed_v4_warp_reducePKfPKhS0_S0_Pfii_param_5];
	ld.param.u32 	%r19, [_Z32nvfp4_gemv_packed_v4_warp_reducePKfPKhS0_S0_Pfii_param_6];
	cvta.to.global.u64 	%rd1, %rd6;
	cvta.to.global.u64 	%rd2, %rd7;
	cvta.to.global.u64 	%rd3, %rd9;
	cvta.to.global.u64 	%rd4, %rd8;
	mov.u32 	%r21, %ctaid.x;
	mov.u32 	%r22, %ntid.x;
	mov.u32 	%r23, %tid.x;
	mad.lo.s32 	%r24, %r21, %r22, %r23;
	shr.u32 	%r1, %r24, 5;
	and.b32  	%r2, %r23, 31;
	shr.s32 	%r25, %r19, 31;
	shr.u32 	%r26, %r25, 27;
	add.s32 	%r27, %r19, %r26;
	shr.s32 	%r3, %r27, 5;
	setp.ge.s32 	%p1, %r1, %r20;
	@%p1 bra 	$L__BB3_13;
	mul.lo.s32 	%r84, %r3, %r2;
	setp.lt.s32 	%p2, %r19, 32;
	mov.f32 	%f118, 0f00000000;
	@%p2 bra 	$L__BB3_11;
	mul.lo.s32 	%r5, %r3, %r1;
	shr.u32 	%r28, %r19, 1;
	mul.lo.s32 	%r6, %r28, %r1;
	max.s32 	%r29, %r3, 2;
	add.s32 	%r7, %r29, -1;
	shr.u32 	%r30, %r7, 1;
	add.s32 	%r8, %r30, 1;
	setp.lt.u32 	%p3, %r19, 224;
	mov.f32 	%f118, 0f00000000;
	@%p3 bra 	$L__BB3_6;
	add.s32 	%r86, %r84, 4;
	and.b32  	%r31, %r8, 2147483644;
	neg.s32 	%r85, %r31;
	mov.f32 	%f118, 0f00000000;
	mov.u64 	%rd18, NVFP4_DECODE_TABLE;
$L__BB3_4:
	.pragma "nounroll";
	add.s32 	%r32, %r86, -4;
	shr.u32 	%r33, %r32, 5;
	mul.wide.u32 	%rd10, %r33, 4;
	add.s64 	%rd11, %rd4, %rd10;
	ld.global.nc.f32 	%f15, [%rd11];
	add.s32 	%r34, %r33, %r5;
	mul.wide.u32 	%rd12, %r34, 4;
	add.s64 	%rd13, %rd3, %rd12;
	ld.global.nc.f32 	%f16, [%rd13];
	shr.u32 	%r35, %r32, 1;
	add.s32 	%r36, %r35, %r6;
	cvt.u64.u32 	%rd14, %r36;
	add.s64 	%rd15, %rd2, %rd14;
	ld.global.nc.u8 	%rs1, [%rd15];
	cvt.u16.u8 	%rs2, %rs1;
	shl.b16 	%rs3, %rs2, 2;
	cvt.u64.u16 	%rd16, %rs3;
	and.b64  	%rd17, %rd16, 60;
	add.s64 	%rd19, %rd18, %rd17;
	ld.const.f32 	%f17, [%rd19];
	shr.u16 	%rs4, %rs2, 4;
	cvt.u32.u16 	%r37, %rs4;
	mul.wide.u32 	%rd20, %r37, 4;
	add.s64 	%rd21, %rd18, %rd20;
	ld.const.f32 	%f18, [%rd21];
	mul.wide.u32 	%rd22, %r32, 4;
	add.s64 	%rd23, %rd1, %rd22;
	ld.global.nc.f32 	%f19, [%rd23];
	mul.f32 	%f20, %f15, %f19;
	ld.global.nc.f32 	%f21, [%rd23+4];
	mul.f32 	%f22, %f15, %f21;
	mul.f32 	%f23, %f17, %f20;
	mul.f32 	%f24, %f18, %f22;
	mul.f32 	%f25, %f16, %f24;
	fma.rn.f32 	%f26, %f16, %f23, %f25;
	add.f32 	%f27, %f118, %f26;
	add.s32 	%r38, %r86, -2;
	shr.u32 	%r39, %r38, 5;
	mul.wide.u32 	%rd24, %r39, 4;
	add.s64 	%rd25, %rd4, %rd24;
	ld.global.nc.f32 	%f28, [%rd25];
	add.s32 	%r40, %r39, %r5;
	mul.wide.u32 	%rd26, %r40, 4;
	add.s64 	%rd27, %rd3, %rd26;
	ld.global.nc.f32 	%f29, [%rd27];
	shr.u32 	%r41, %r38, 1;
	add.s32 	%r42, %r41, %r6;
	cvt.u64.u32 	%rd28, %r42;
	add.s64 	%rd29, %rd2, %rd28;
	ld.global.nc.u8 	%rs5, [%rd29];
	cvt.u16.u8 	%rs6, %rs5;
	shl.b16 	%rs7, %rs6, 2;
	cvt.u64.u16 	%rd30, %rs7;
	and.b64  	%rd31, %rd30, 60;
	add.s64 	%rd32, %rd18, %rd31;
	ld.const.f32 	%f30, [%rd32];
	shr.u16 	%rs8, %rs6, 4;
	cvt.u32.u16 	%r43, %rs8;
	mul.wide.u32 	%rd33, %r43, 4;
	add.s64 	%rd34, %rd18, %rd33;
	ld.const.f32 	%f31, [%rd34];
	ld.global.nc.f32 	%f32, [%rd23+8];
	mul.f32 	%f33, %f28, %f32;
	ld.global.nc.f32 	%f34, [%rd23+12];
	mul.f32 	%f35, %f28, %f34;
	mul.f32 	%f36, %f30, %f33;
	mul.f32 	%f37, %f31, %f35;
	mul.f32 	%f38, %f29, %f37;
	fma.rn.f32 	%f39, %f29, %f36, %f38;
	add.f32 	%f40, %f27, %f39;
	add.s32 	%r44, %r86, 2;
	shr.u32 	%r45, %r86, 5;
	mul.wide.u32 	%rd35, %r45, 4;
	add.s64 	%rd36, %rd4, %rd35;
	ld.global.nc.f32 	%f41, [%rd36];
	add.s32 	%r46, %r45, %r5;
	mul.wide.u32 	%rd37, %r46, 4;
	add.s64 	%rd38, %rd3, %rd37;
	ld.global.nc.f32 	%f42, [%rd38];
	shr.u32 	%r47, %r86, 1;
	add.s32 	%r48, %r47, %r6;
	cvt.u64.u32 	%rd39, %r48;
	add.s64 	%rd40, %rd2, %rd39;
	ld.global.nc.u8 	%rs9, [%rd40];
	cvt.u16.u8 	%rs10, %rs9;
	shl.b16 	%rs11, %rs10, 2;
	cvt.u64.u16 	%rd41, %rs11;
	and.b64  	%rd42, %rd41, 60;
	add.s64 	%rd43, %rd18, %rd42;
	ld.const.f32 	%f43, [%rd43];
	shr.u16 	%rs12, %rs10, 4;
	cvt.u32.u16 	%r49, %rs12;
	mul.wide.u32 	%rd44, %r49, 4;
	add.s64 	%rd45, %rd18, %rd44;
	ld.const.f32 	%f44, [%rd45];
	ld.global.nc.f32 	%f45, [%rd23+16];
	mul.f32 	%f46, %f41, %f45;
	ld.global.nc.f32 	%f47, [%rd23+20];
	mul.f32 	%f48, %f41, %f47;
	mul.f32 	%f49, %f43, %f46;
	mul.f32 	%f50, %f44, %f48;
	mul.f32 	%f51, %f42, %f50;
	fma.rn.f32 	%f52, %f42, %f49, %f51;
	add.f32 	%f53, %f40, %f52;
	shr.u32 	%r50, %r44, 5;
	mul.wide.u32 	%rd46, %r50, 4;
	add.s64 	%rd47, %rd4, %rd46;
	ld.global.nc.f32 	%f54, [%rd47];
	add.s32 	%r51, %r50, %r5;
	mul.wide.u32 	%rd48, %r51, 4;
	add.s64 	%rd49, %rd3, %rd48;
	ld.global.nc.f32 	%f55, [%rd49];
	shr.u32 	%r52, %r44, 1;
	add.s32 	%r53, %r52, %r6;
	cvt.u64.u32 	%rd50, %r53;
	add.s64 	%rd51, %rd2, %rd50;
	ld.global.nc.u8 	%rs13, [%rd51];
	cvt.u16.u8 	%rs14, %rs13;
	shl.b16 	%rs15, %rs14, 2;
	cvt.u64.u16 	%rd52, %rs15;
	and.b64  	%rd53, %rd52, 60;
	add.s64 	%rd54, %rd18, %rd53;
	ld.const.f32 	%f56, [%rd54];
	shr.u16 	%rs16, %rs14, 4;
	cvt.u32.u16 	%r54, %rs16;
	mul.wide.u32 	%rd55, %r54, 4;
	add.s64 	%rd56, %rd18, %rd55;
	ld.const.f32 	%f57, [%rd56];
	ld.global.nc.f32 	%f58, [%rd23+24];
	mul.f32 	%f59, %f54, %f58;
	ld.global.nc.f32 	%f60, [%rd23+28];
	mul.f32 	%f61, %f54, %f60;
	mul.f32 	%f62, %f56, %f59;
	mul.f32 	%f63, %f57, %f61;
	mul.f32 	%f64, %f55, %f63;
	fma.rn.f32 	%f65, %f55, %f62, %f64;
	add.f32 	%f118, %f53, %f65;
	add.s32 	%r86, %r86, 8;
	add.s32 	%r85, %r85, 4;
	setp.eq.s32 	%p4, %r85, 0;
	@%p4 bra 	$L__BB3_5;
	bra.uni 	$L__BB3_4;
$L__BB3_5:
	add.s32 	%r84, %r86, -4;
$L__BB3_6:
	and.b32  	%r55, %r8, 3;
	setp.eq.s32 	%p5, %r55, 0;
	@%p5 bra 	$L__BB3_11;
	setp.eq.s32 	%p6, %r55, 1;
	@%p6 bra 	$L__BB3_9;
	shr.u32 	%r56, %r84, 5;
	mul.wide.u32 	%rd57, %r56, 4;
	add.s64 	%rd58, %rd4, %rd57;
	ld.global.nc.f32 	%f67, [%rd58];
	add.s32 	%r57, %r56, %r5;
	mul.wide.u32 	%rd59, %r57, 4;
	add.s64 	%rd60, %rd3, %rd59;
	ld.global.nc.f32 	%f68, [%rd60];
	shr.u32 	%r58, %r84, 1;
	add.s32 	%r59, %r58, %r6;
	cvt.u64.u32 	%rd61, %r59;
	add.s64 	%rd62, %rd2, %rd61;
	ld.global.nc.u8 	%rs17, [%rd62];
	cvt.u16.u8 	%rs18, %rs17;
	shl.b16 	%rs19, %rs18, 2;
	cvt.u64.u16 	%rd63, %rs19;
	and.b64  	%rd64, %rd63, 60;
	mov.u64 	%rd65, NVFP4_DECODE_TABLE;
	add.s64 	%rd66, %rd65, %rd64;
	ld.const.f32 	%f69, [%rd66];
	shr.u16 	%rs20, %rs18, 4;
	cvt.u32.u16 	%r60, %rs20;
	mul.wide.u32 	%rd67, %r60, 4;
	add.s64 	%rd68, %rd65, %rd67;
	ld.const.f32 	%f70, [%rd68];
	mul.wide.u32 	%rd69, %r84, 4;
	add.s64 	%rd70, %rd1, %rd69;
	ld.global.nc.f32 	%f71, [%rd70];
	mul.f32 	%f72, %f67, %f71;
	ld.global.nc.f32 	%f73, [%rd70+4];
	mul.f32 	%f74, %f67, %f73;
	mul.f32 	%f75, %f69, %f72;
	mul.f32 	%f76, %f70, %f74;
	mul.f32 	%f77, %f68, %f76;
	fma.rn.f32 	%f78, %f68, %f75, %f77;
	add.f32 	%f79, %f118, %f78;
	add.s32 	%r61, %r84, 2;
	shr.u32 	%r62, %r61, 5;
	mul.wide.u32 	%rd71, %r62, 4;
	add.s64 	%rd72, %rd4, %rd71;
	ld.global.nc.f32 	%f80, [%rd72];
	add.s32 	%r63, %r62, %r5;
	mul.wide.u32 	%rd73, %r63, 4;
	add.s64 	%rd74, %rd3, %rd73;
	ld.global.nc.f32 	%f81, [%rd74];
	shr.u32 	%r64, %r61, 1;
	add.s32 	%r65, %r64, %r6;
	cvt.u64.u32 	%rd75, %r65;
	add.s64 	%rd76, %rd2, %rd75;
	ld.global.nc.u8 	%rs21, [%rd76];
	cvt.u16.u8 	%rs22, %rs21;
	shl.b16 	%rs23, %rs22, 2;
	cvt.u64.u16 	%rd77, %rs23;
	and.b64  	%rd78, %rd77, 60;
	add.s64 	%rd79, %rd65, %rd78;
	ld.const.f32 	%f82, [%rd79];
	shr.u16 	%rs24, %rs22, 4;
	cvt.u32.u16 	%r66, %rs24;
	mul.wide.u32 	%rd80, %r66, 4;
	add.s64 	%rd81, %rd65, %rd80;
	ld.const.f32 	%f83, [%rd81];
	ld.global.nc.f32 	%f84, [%rd70+8];
	mul.f32 	%f85, %f80, %f84;
	ld.global.nc.f32 	%f86, [%rd70+12];
	mul.f32 	%f87, %f80, %f86;
	mul.f32 	%f88, %f82, %f85;
	mul.f32 	%f89, %f83, %f87;
	mul.f32 	%f90, %f81, %f89;
	fma.rn.f32 	%f91, %f81, %f88, %f90;
	add.f32 	%f118, %f79, %f91;
	add.s32 	%r84, %r84, 4;
$L__BB3_9:
	and.b32  	%r67, %r7, 2;
	setp.ne.s32 	%p7, %r67, 0;
	@%p7 bra 	$L__BB3_11;
	shr.u32 	%r68, %r84, 5;
	mul.wide.u32 	%rd82, %r68, 4;
	add.s64 	%rd83, %rd4, %rd82;
	ld.global.nc.f32 	%f92, [%rd83];
	add.s32 	%r69, %r68, %r5;
	mul.wide.u32 	%rd84, %r69, 4;
	add.s64 	%rd85, %rd3, %rd84;
	ld.global.nc.f32 	%f93, [%rd85];
	shr.u32 	%r70, %r84, 1;
	add.s32 	%r71, %r70, %r6;
	cvt.u64.u32 	%rd86, %r71;
	add.s64 	%rd87, %rd2, %rd86;
	ld.global.nc.u8 	%rs25, [%rd87];
	cvt.u16.u8 	%rs26, %rs25;
	shl.b16 	%rs27, %rs26, 2;
	cvt.u64.u16 	%rd88, %rs27;
	and.b64  	%rd89, %rd88, 60;
	mov.u64 	%rd90, NVFP4_DECODE_TABLE;
	add.s64 	%rd91, %rd90, %rd89;
	ld.const.f32 	%f94, [%rd91];
	shr.u16 	%rs28, %rs26, 4;
	cvt.u32.u16 	%r72, %rs28;
	mul.wide.u32 	%rd92, %r72, 4;
	add.s64 	%rd93, %rd90, %rd92;
	ld.const.f32 	%f95, [%rd93];
	mul.wide.u32 	%rd94, %r84, 4;
	add.s64 	%rd95, %rd1, %rd94;
	ld.global.nc.f32 	%f96, [%rd95];
	mul.f32 	%f97, %f92, %f96;
	ld.global.nc.f32 	%f98, [%rd95+4];
	mul.f32 	%f99, %f92, %f98;
	mul.f32 	%f100, %f94, %f97;
	mul.f32 	%f101, %f95, %f99;
	mul.f32 	%f102, %f93, %f101;
	fma.rn.f32 	%f103, %f93, %f100, %f102;
	add.f32 	%f118, %f118, %f103;
$L__BB3_11:
	mov.b32 	%r73, %f118;
	shfl.sync.down.b32	%r74|%p8, %r73, 16, 31, -1;
	mov.b32 	%f104, %r74;
	add.f32 	%f105, %f118, %f104;
	mov.b32 	%r75, %f105;
	shfl.sync.down.b32	%r76|%p9, %r75, 8, 31, -1;
	mov.b32 	%f106, %r76;
	add.f32 	%f107, %f105, %f106;
	mov.b32 	%r77, %f107;
	shfl.sync.down.b32	%r78|%p10, %r77, 4, 31, -1;
	mov.b32 	%f108, %r78;
	add.f32 	%f109, %f107, %f108;
	mov.b32 	%r79, %f109;
	shfl.sync.down.b32	%r80|%p11, %r79, 2, 31, -1;
	mov.b32 	%f110, %r80;
	add.f32 	%f111, %f109, %f110;
	mov.b32 	%r81, %f111;
	shfl.sync.down.b32	%r82|%p12, %r81, 1, 31, -1;
	mov.b32 	%f112, %r82;
	add.f32 	%f10, %f111, %f112;
	setp.ne.s32 	%p13, %r2, 0;
	@%p13 bra 	$L__BB3_13;
	cvta.to.global.u64 	%rd96, %rd5;
	mul.wide.u32 	%rd97, %r1, 4;
	add.s64 	%rd98, %rd96, %rd97;
	st.global.f32 	[%rd98], %f10;
$L__BB3_13:
	ret;

}


// ===== COMPILED SASS (sm_100) =====

	.target	sm_100

	.elftype	@"ET_EXEC"


//--------------------- .note.nv.tkinfo           --------------------------
	.section	.note.nv.tkinfo,"",@"SHT_NOTE"
	.sectionflags	@"SHF_NOTE_NV_TKINFO"
	.tkinfo
        /*0018*/ 	.word	0x00000002
        /*0030*/ 	.string	""
        /*0030*/ 	.string	"ptxas"
        /*0030*/ 	.string	"Cuda compilation tools, release 13.0, V13.0.88"
        /*0030*/ 	.string	"Build cuda_13.0.r13.0/compiler.36424714_0"
        /*0030*/ 	.string	"-arch sm_100 -m 64 "



//--------------------- .note.nv.cuinfo           --------------------------
	.section	.note.nv.cuinfo,"",@"SHT_NOTE"
	.sectionflags	@"SHF_NOTE_NV_CUINFO"
        /*0018*/ 	.short	0x0002
        /*001a*/ 	.short	0x0064
        /*001c*/ 	.short	0x0082
	.zero		2


//--------------------- .nv.info                  --------------------------
	.section	.nv.info,"",@"SHT_CUDA_INFO"
	.align	4


	//----- nvinfo : EIATTR_REGCOUNT
	.align		4
        /*0000*/ 	.byte	0x04, 0x2f
        /*0002*/ 	.short	(.L_2 - .L_1)
	.align		4
.L_1:
        /*0004*/ 	.word	index@(_Z20nvfp4_gemv_packed_v1PKfPKhS0_S0_Pfii)
        /*0008*/ 	.word	0x00000020


	//----- nvinfo : EIATTR_FRAME_SIZE
	.align		4
.L_2:
        /*000c*/ 	.byte	0x04, 0x11
        /*000e*/ 	.short	(.L_4 - .L_3)
	.align		4
.L_3:
        /*0010*/ 	.word	index@(_Z20nvfp4_gemv_packed_v1PKfPKhS0_S0_Pfii)
        /*0014*/ 	.word	0x00000000


	//----- nvinfo : EIATTR_REGCOUNT
	.align		4
.L_4:
        /*0018*/ 	.byte	0x04, 0x2f
        /*001a*/ 	.short	(.L_6 - .L_5)
	.align		4
.L_5:
        /*001c*/ 	.word	index@(_Z27nvfp4_gemv_packed_v2_sharedPKfPKhS0_S0_Pfii)
        /*0020*/ 	.word	0x00000020


	//----- nvinfo : EIATTR_FRAME_SIZE
	.align		4
.L_6:
        /*0024*/ 	.byte	0x04, 0x11
        /*0026*/ 	.short	(.L_8 - .L_7)
	.align		4
.L_7:
        /*0028*/ 	.word	index@(_Z27nvfp4_gemv_packed_v2_sharedPKfPKhS0_S0_Pfii)
        /*002c*/ 	.word	0x00000000


	//----- nvinfo : EIATTR_REGCOUNT
	.align		4
.L_8:
        /*0030*/ 	.byte	0x04, 0x2f
        /*0032*/ 	.short	(.L_10 - .L_9)
	.align		4
.L_9:
        /*0034*/ 	.word	index@(_Z31nvfp4_gemv_packed_v3_vectorizedPKfPKhS0_S0_Pfii)
        /*0038*/ 	.word	0x00000020


	//----- nvinfo : EIATTR_FRAME_SIZE
	.align		4
.L_10:
        /*003c*/ 	.byte	0x04, 0x11
        /*003e*/ 	.short	(.L_12 - .L_11)
	.align		4
.L_11:
        /*0040*/ 	.word	index@(_Z31nvfp4_gemv_packed_v3_vectorizedPKfPKhS0_S0_Pfii)
        /*0044*/ 	.word	0x00000000


	//----- nvinfo : EIATTR_REGCOUNT
	.align		4
.L_12:
        /*0048*/ 	.byte	0x04, 0x2f
        /*004a*/ 	.short	(.L_14 - .L_13)
	.align		4
.L_13:
        /*004c*/ 	.word	index@(_Z32nvfp4_gemv_packed_v4_warp_reducePKfPKhS0_S0_Pfii)
        /*0050*/ 	.word	0x00000020


	//----- nvinfo : EIATTR_FRAME_SIZE
	.align		4
.L_14:
        /*0054*/ 	.byte	0x04, 0x11
        /*0056*/ 	.short	(.L_16 - .L_15)
	.align		4
.L_15:
        /*0058*/ 	.word	index@(_Z32nvfp4_gemv_packed_v4_warp_reducePKfPKhS0_S0_Pfii)
        /*005c*/ 	.word	0x00000000


	//----- nvinfo : EIATTR_MIN_STACK_SIZE
	.align		4
.L_16:
        /*0060*/ 	.byte	0x04, 0x12
        /*0062*/ 	.short	(.L_18 - .L_17)
	.align		4
.L_17:
        /*0064*/ 	.word	index@(_Z32nvfp4_gemv_packed_v4_warp_reducePKfPKhS0_S0_Pfii)
        /*0068*/ 	.word	0x00000000


	//----- nvinfo : EIATTR_MIN_STACK_SIZE
	.align		4
.L_18:
        /*006c*/ 	.byte	0x04, 0x12
        /*006e*/ 	.short	(.L_20 - .L_19)
	.align		4
.L_19:
        /*0070*/ 	.word	index@(_Z31nvfp4_gemv_packed_v3_vectorizedPKfPKhS0_S0_Pfii)
        /*0074*/ 	.word	0x00000000


	//----- nvinfo : EIATTR_MIN_STACK_SIZE
	.align		4
.L_20:
        /*0078*/ 	.byte	0x04, 0x12
        /*007a*/ 	.short	(.L_22 - .L_21)
	.align		4
.L_21:
        /*007c*/ 	.word	index@(_Z27nvfp4_gemv_packed_v2_sharedPKfPKhS0_S0_Pfii)
        /*0080*/ 	.word	0x00000000


	//----- nvinfo : EIATTR_MIN_STACK_SIZE
	.align		4
.L_22:
        /*0084*/ 	.byte	0x04, 0x12
        /*0086*/ 	.short	(.L_24 - .L_23)
	.align		4
.L_23:
        /*0088*/ 	.word	index@(_Z20nvfp4_gemv_packed_v1PKfPKhS0_S0_Pfii)
        /*008c*/ 	.word	0x00000000
.L_24:


//--------------------- .nv.compat                --------------------------
	.section	.nv.compat,"",@"SHT_CUDA_COMPAT_INFO"
	.align	4
        /*0000*/ 	.byte	0x02, 0x09, 0x00, 0x00, 0x02, 0x02, 0x01, 0x00, 0x02, 0x05, 0x05, 0x00, 0x03, 0x07, 0x01, 0x01
        /*0010*/ 	.byte	0x02, 0x03, 0x00, 0x00, 0x02, 0x06, 0x01, 0x00, 0x04, 0x0b, 0x08, 0x00, 0x09, 0x00, 0x00, 0x00
        /*0020*/ 	.byte	0x00, 0x00, 0x00, 0x00


//--------------------- .nv.info._Z32nvfp4_gemv_packed_v4_warp_reducePKfPKhS0_S0_Pfii --------------------------
	.section	.nv.info._Z32nvfp4_gemv_packed_v4_warp_reducePKfPKhS0_S0_Pfii,"",@"SHT_CUDA_INFO"
	.sectionflags	@""
	.align	4


	//----- nvinfo : EIATTR_CUDA_API_VERSION
	.align		4
        /*0000*/ 	.byte	0x04, 0x37
        /*0002*/ 	.short	(.L_26 - .L_25)
.L_25:
        /*0004*/ 	.word	0x00000082


	//----- nvinfo : EIATTR_KPARAM_INFO
	.align		4
.L_26:
        /*0008*/ 	.byte	0x04, 0x17
        /*000a*/ 	.short	(.L_28 - .L_27)
.L_27:
        /*000c*/ 	.word	0x00000000
        /*0010*/ 	.short	0x0006
        /*0012*/ 	.short	0x002c
        /*0014*/ 	.byte	0x00, 0xf0, 0x11, 0x00


	//----- nvinfo : EIATTR_KPARAM_INFO
	.align		4
.L_28:
        /*0018*/ 	.byte	0x04, 0x17
        /*001a*/ 	.short	(.L_30 - .L_29)
.L_29:
        /*001c*/ 	.word	0x00000000
        /*0020*/ 	.short	0x0005
        /*0022*/ 	.short	0x0028
        /*0024*/ 	.byte	0x00, 0xf0, 0x11, 0x00


	//----- nvinfo : EIATTR_KPARAM_INFO
	.align		4
.L_30:
        /*0028*/ 	.byte	0x04, 0x17
        /*002a*/ 	.short	(.L_32 - .L_31)
.L_31:
        /*002c*/ 	.word	0x00000000
        /*0030*/ 	.short	0x0004
        /*0032*/ 	.short	0x0020
        /*0034*/ 	.byte	0x00, 0xf5, 0x21, 0x00


	//----- nvinfo : EIATTR_KPARAM_INFO
	.align		4
.L_32:
        /*0038*/ 	.byte	0x04, 0x17
        /*003a*/ 	.short	(.L_34 - .L_33)
.L_33:
        /*003c*/ 	.word	0x00000000
        /*0040*/ 	.short	0x0003
        /*0042*/ 	.short	0x0018
        /*0044*/ 	.byte	0x00, 0xf5, 0x21, 0x00


	//----- nvinfo : EIATTR_KPARAM_INFO
	.align		4
.L_34:
        /*0048*/ 	.byte	0x04, 0x17
        /*004a*/ 	.short	(.L_36 - .L_35)
.L_35:
        /*004c*/ 	.word	0x00000000
        /*0050*/ 	.short	0x0002
        /*0052*/ 	.short	0x0010
        /*0054*/ 	.byte	0x00, 0xf5, 0x21, 0x00


	//----- nvinfo : EIATTR_KPARAM_INFO
	.align		4
.L_36:
        /*0058*/ 	.byte	0x04, 0x17
        /*005a*/ 	.short	(.L_38 - .L_37)
.L_37:
        /*005c*/ 	.word	0x00000000
        /*0060*/ 	.short	0x0001
        /*0062*/ 	.short	0x0008
        /*0064*/ 	.byte	0x00, 0xf5, 0x21, 0x00


	//----- nvinfo : EIATTR_KPARAM_INFO
	.align		4
.L_38:
        /*0068*/ 	.byte	0x04, 0x17
        /*006a*/ 	.short	(.L_40 - .L_39)
.L_39:
        /*006c*/ 	.word	0x00000000
        /*0070*/ 	.short	0x0000
        /*0072*/ 	.short	0x0000
        /*0074*/ 	.byte	0x00, 0xf5, 0x21, 0x00


	//----- nvinfo : EIATTR_SPARSE_MMA_MASK
	.align		4
.L_40:
        /*0078*/ 	.byte	0x03, 0x50
        /*007a*/ 	.short	0x0000


	//----- nvinfo : EIATTR_MAXREG_COUNT
	.align		4
        /*007c*/ 	.byte	0x03, 0x1b
        /*007e*/ 	.short	0x00ff


	//----- nvinfo : EIATTR_MERCURY_ISA_VERSION
	.align		4
        /*0080*/ 	.byte	0x03, 0x5f
        /*0082*/ 	.short	0x0101


	//----- nvinfo : EIATTR_COOP_GROUP_MASK_REGIDS
	.align		4
        /*0084*/ 	.byte	0x04, 0x29
        /*0086*/ 	.short	(.L_42 - .L_41)


	//   ....[0]....
.L_41:
        /*0088*/ 	.word	0xffffffff


	//   ....[1]....
        /*008c*/ 	.word	0xffffffff


	//   ....[2]....
        /*0090*/ 	.word	0xffffffff


	//   ....[3]....
        /*0094*/ 	.word	0xffffffff


	//   ....[4]....
        /*0098*/ 	.word	0xffffffff


	//----- nvinfo : EIATTR_COOP_GROUP_INSTR_OFFSETS
	.align		4
.L_42:
        /*009c*/ 	.byte	0x04, 0x28
        /*009e*/ 	.short	(.L_44 - .L_43)


	//   ....[0]....
.L_43:
        /*00a0*/ 	.word	0x00000ee0


	//   ....[1]....
        /*00a4*/ 	.word	0x00000f10


	//   ....[2]....
        /*00a8*/ 	.word	0x00000f30


	//   ....[3]....
        /*00ac*/ 	.word	0x00000f50


	//   ....[4]....
        /*00b0*/ 	.word	0x00000f70


	//----- nvinfo : EIATTR_VRC_CTA_INIT_COUNT
	.align		4
.L_44:
        /*00b4*/ 	.byte	0x02, 0x4a
	.zero		1
	.zero		1


	//----- nvinfo : EIATTR_EXIT_INSTR_OFFSETS
	.align		4
        /*00b8*/ 	.byte	0x04, 0x1c
        /*00ba*/ 	.short	(.L_46 - .L_45)


	//   ....[0]....
.L_45:
        /*00bc*/ 	.word	0x000000a0


	//   ....[1]....
        /*00c0*/ 	.word	0x00000f80


	//   ....[2]....
        /*00c4*/ 	.word	0x00000fd0


	//----- nvinfo : EIATTR_CBANK_PARAM_SIZE
	.align		4
.L_46:
        /*00c8*/ 	.byte	0x03, 0x19
        /*00ca*/ 	.short	0x0030


	//----- nvinfo : EIATTR_PARAM_CBANK
	.align		4
        /*00cc*/ 	.byte	0x04, 0x0a
        /*00ce*/ 	.short	(.L_48 - .L_47)
	.align		4
.L_47:
        /*00d0*/ 	.word	index@(.nv.constant0._Z32nvfp4_gemv_packed_v4_warp_reducePKfPKhS0_S0_Pfii)
        /*00d4*/ 	.short	0x0380
        /*00d6*/ 	.short	0x0030


	//----- nvinfo : EIATTR_SW_WAR
	.align		4
.L_48:
        /*00d8*/ 	.byte	0x04, 0x36
        /*00da*/ 	.short	(.L_50 - .L_49)
.L_49:
        /*00dc*/ 	.word	0x00000008
.L_50:


//--------------------- .nv.info._Z31nvfp4_gemv_packed_v3_vectorizedPKfPKhS0_S0_Pfii --------------------------
	.section	.nv.info._Z31nvfp4_gemv_packed_v3_vectorizedPKfPKhS0_S0_Pfii,"",@"SHT_CUDA_INFO"
	.sectionflags	@""
	.align	4


	//----- nvinfo : EIATTR_CUDA_API_VERSION
	.align		4
        /*0000*/ 	.byte	0x04, 0x37
        /*0002*/ 	.short	(.L_52 - .L_51)
.L_51:
        /*0004*/ 	.word	0x00000082


	//----- nvinfo : EIATTR_KPARAM_INFO
	.align		4
.L_52:
        /*0008*/ 	.byte	0x04, 0x17
        /*000a*/ 	.short	(.L_54 - .L_53)
.L_53:
        /*000c*/ 	.word	0x00000000
        /*0010*/ 	.short	0x0006
        /*0012*/ 	.short	0x002c
        /*0014*/ 	.byte	0x00, 0xf0, 0x11, 0x00


	//----- nvinfo : EIATTR_KPARAM_INFO
	.align		4
.L_54:
        /*0018*/ 	.byte	0x04, 0x17
        /*001a*/ 	.short	(.L_56 - .L_55)
.L_55:
        /*001c*/ 	.word	0x00000000
        /*0020*/ 	.short	0x0005
        /*0022*/ 	.short	0x0028
        /*0024*/ 	.byte	0x00, 0xf0, 0x11, 0x00


	//----- nvinfo : EIATTR_KPARAM_INFO
	.align		4
.L_56:
        /*0028*/ 	.byte	0x04, 0x17
        /*002a*/ 	.short	(.L_58 - .L_57)
.L_57:
        /*002c*/ 	.word	0x00000000
        /*0030*/ 	.short	0x0004
        /*0032*/ 	.short	0x0020
        /*0034*/ 	.byte	0x00, 0xf5, 0x21, 0x00


	//----- nvinfo : EIATTR_KPARAM_INFO
	.align		4
.L_58:
        /*0038*/ 	.byte	0x04, 0x17
        /*003a*/ 	.short	(.L_60 - .L_59)
.L_59:
        /*003c*/ 	.word	0x00000000
        /*0040*/ 	.short	0x0003
        /*0042*/ 	.short	0x0018
        /*0044*/ 	.byte	0x00, 0xf5, 0x21, 0x00


	//----- nvinfo : EIATTR_KPARAM_INFO
	.align		4
.L_60:
        /*0048*/ 	.byte	0x04, 0x17
        /*004a*/ 	.short	(.L_62 - .L_61)
.L_61:
        /*004c*/ 	.word	0x00000000
        /*0050*/ 	.short	0x0002
        /*0052*/ 	.short	0x0010
        /*0054*/ 	.byte	0x00, 0xf5, 0x21, 0x00


	//----- nvinfo : EIATTR_KPARAM_INFO
	.align		4
.L_62:
        /*0058*/ 	.byte	0x04, 0x17
        /*005a*/ 	.short	(.L_64 - .L_63)
.L_63:
        /*005c*/ 	.word	0x00000000
        /*0060*/ 	.short	0x0001
        /*0062*/ 	.short	0x0008
        /*0064*/ 	.byte	0x00, 0xf5, 0x21, 0x00


	//----- nvinfo : EIATTR_KPARAM_INFO
	.align		4
.L_64:
        /*0068*/ 	.byte	0x04, 0x17
        /*006a*/ 	.short	(.L_66 - .L_65)
.L_65:
        /*006c*/ 	.word	0x00000000
        /*0070*/ 	.short	0x0000
        /*0072*/ 	.short	0x0000
        /*0074*/ 	.byte	0x00, 0xf5, 0x21, 0x00


	//----- nvinfo : EIATTR_SPARSE_MMA_MASK
	.align		4
.L_66:
        /*0078*/ 	.byte	0x03, 0x50
        /*007a*/ 	.short	0x0000


	//----- nvinfo : EIATTR_MAXREG_COUNT
	.align		4
        /*007c*/ 	.byte	0x03, 0x1b
        /*007e*/ 	.short	0x00ff


	//----- nvinfo : EIATTR_MERCURY_ISA_VERSION
	.align		4
        /*0080*/ 	.byte	0x03, 0x5f
        /*0082*/ 	.short	0x0101


	//----- nvinfo : EIATTR_VRC_CTA_INIT_COUNT
	.align		4
        /*0084*/ 	.byte	0x02, 0x4a
	.zero		1
	.zero		1


	//----- nvinfo : EIATTR_EXIT_INSTR_OFFSETS
	.align		4
        /*0088*/ 	.byte	0x04, 0x1c
        /*008a*/ 	.short	(.L_68 - .L_67)


	//   ....[0]....
.L_67:
        /*008c*/ 	.word	0x00000070


	//   ....[1]....
        /*0090*/ 	.word	0x000006c0


	//----- nvinfo : EIATTR_CBANK_PARAM_SIZE
	.align		4
.L_68:
        /*0094*/ 	.byte	0x03, 0x19
        /*0096*/ 	.short	0x0030


	//----- nvinfo : EIATTR_PARAM_CBANK
	.align		4
        /*0098*/ 	.byte	0x04, 0x0a
        /*009a*/ 	.short	(.L_70 - .L_69)
	.align		4
.L_69:
        /*009c*/ 	.word	index@(.nv.constant0._Z31nvfp4_gemv_packed_v3_vectorizedPKfPKhS0_S0_Pfii)
        /*00a0*/ 	.short	0x0380
        /*00a2*/ 	.short	0x0030


	//----- nvinfo : EIATTR_SW_WAR
	.align		4
.L_70:
        /*00a4*/ 	.byte	0x04, 0x36
        /*00a6*/ 	.short	(.L_72 - .L_71)
.L_71:
        /*00a8*/ 	.word	0x00000008
.L_72:


//--------------------- .nv.info._Z27nvfp4_gemv_packed_v2_sharedPKfPKhS0_S0_Pfii --------------------------
	.section	.nv.info._Z27nvfp4_gemv_packed_v2_sharedPKfPKhS0_S0_Pfii,"",@"SHT_CUDA_INFO"
	.sectionflags	@""
	.align	4


	//----- nvinfo : EIATTR_CUDA_API_VERSION
	.align		4
        /*0000*/ 	.byte	0x04, 0x37
        /*0002*/ 	.short	(.L_74 - .L_73)
.L_73:
        /*0004*/ 	.word	0x00000082


	//----- nvinfo : EIATTR_KPARAM_INFO
	.align		4
.L_74:
        /*0008*/ 	.byte	0x04, 0x17
        /*000a*/ 	.short	(.L_76 - .L_75)
.L_75:
        /*000c*/ 	.word	0x00000000
        /*0010*/ 	.short	0x0006
        /*0012*/ 	.short	0x002c
        /*0014*/ 	.byte	0x00, 0xf0, 0x11, 0x00


	//----- nvinfo : EIATTR_KPARAM_INFO
	.align		4
.L_76:
        /*0018*/ 	.byte	0x04, 0x17
        /*001a*/ 	.short	(.L_78 - .L_77)
.L_77:
        /*001c*/ 	.word	0x00000000
        /*0020*/ 	.short	0x0005
        /*0022*/ 	.short	0x0028
        /*0024*/ 	.byte	0x00, 0xf0, 0x11, 0x00


	//----- nvinfo : EIATTR_KPARAM_INFO
	.align		4
.L_78:
        /*0028*/ 	.byte	0x04, 0x17
        /*002a*/ 	.short	(.L_80 - .L_79)
.L_79:
        /*002c*/ 	.word	0x00000000
        /*0030*/ 	.short	0x0004
        /*0032*/ 	.short	0x0020
        /*0034*/ 	.byte	0x00, 0xf5, 0x21, 0x00


	//----- nvinfo : EIATTR_KPARAM_INFO
	.align		4
.L_80:
        /*0038*/ 	.byte	0x04, 0x17
        /*003a*/ 	.short	(.L_82 - .L_81)
.L_81:
        /*003c*/ 	.word	0x00000000
        /*0040*/ 	.short	0x0003
        /*0042*/ 	.short	0x0018
        /*0044*/ 	.byte	0x00, 0xf5, 0x21, 0x00


	//----- nvinfo : EIATTR_KPARAM_INFO
	.align		4
.L_82:
        /*0048*/ 	.byte	0x04, 0x17
        /*004a*/ 	.short	(.L_84 - .L_83)
.L_83:
        /*004c*/ 	.word	0x00000000
        /*0050*/ 	.short	0x0002
        /*0052*/ 	.short	0x0010
        /*0054*/ 	.byte	0x00, 0xf5, 0x21, 0x00


	//----- nvinfo : EIATTR_KPARAM_INFO
	.align		4
.L_84:
        /*0058*/ 	.byte	0x04, 0x17
        /*005a*/ 	.short	(.L_86 - .L_85)
.L_85:
        /*005c*/ 	.word	0x00000000
        /*0060*/ 	.short	0x0001
        /*0062*/ 	.short	0x0008
        /*0064*/ 	.byte	0x00, 0xf5, 0x21, 0x00


	//----- nvinfo : EIATTR_KPARAM_INFO
	.align		4
.L_86:
        /*0068*/ 	.byte	0x04, 0x17
        /*006a*/ 	.short	(.L_88 - .L_87)
.L_87:
        /*006c*/ 	.word	0x00000000
        /*0070*/ 	.short	0x0000
        /*0072*/ 	.short	0x0000
        /*0074*/ 	.byte	0x00, 0xf5, 0x21, 0x00


	//----- nvinfo : EIATTR_SPARSE_MMA_MASK
	.align		4
.L_88:
        /*0078*/ 	.byte	0x03, 0x50
        /*007a*/ 	.short	0x0000


	//----- nvinfo : EIATTR_MAXREG_COUNT
	.align		4
        /*007c*/ 	.byte	0x03, 0x1b
        /*007e*/ 	.short	0x00ff


	//----- nvinfo : EIATTR_NUM_BARRIERS
	.align		4
        /*0080*/ 	.byte	0x02, 0x4c
        /*0082*/ 	.byte	0x01
	.zero		1


	//----- nvinfo : EIATTR_MERCURY_ISA_VERSION
	.align		4
        /*0084*/ 	.byte	0x03, 0x5f
        /*0086*/ 	.short	0x0101


	//----- nvinfo : EIATTR_VRC_CTA_INIT_COUNT
	.align		4
        /*0088*/ 	.byte	0x02, 0x4a
	.zero		1
	.zero		1


	//----- nvinfo : EIATTR_EXIT_INSTR_OFFSETS
	.align		4
        /*008c*/ 	.byte	0x04, 0x1c
        /*008e*/ 	.short	(.L_90 - .L_89)


	//   ....[0]....
.L_89:
        /*0090*/ 	.word	0x00000db0


	//   ....[1]....
        /*0094*/ 	.word	0x00000df0


	//----- nvinfo : EIATTR_CRS_STACK_SIZE
	.align		4
.L_90:
        /*0098*/ 	.byte	0x04, 0x1e
        /*009a*/ 	.short	(.L_92 - .L_91)
.L_91:
        /*009c*/ 	.word	0x00000000


	//----- nvinfo : EIATTR_CBANK_PARAM_SIZE
	.align		4
.L_92:
        /*00a0*/ 	.byte	0x03, 0x19
        /*00a2*/ 	.short	0x0030


	//----- nvinfo : EIATTR_PARAM_CBANK
	.align		4
        /*00a4*/ 	.byte	0x04, 0x0a
        /*00a6*/ 	.short	(.L_94 - .L_93)
	.align		4
.L_93:
        /*00a8*/ 	.word	index@(.nv.constant0._Z27nvfp4_gemv_packed_v2_sharedPKfPKhS0_S0_Pfii)
        /*00ac*/ 	.short	0x0380
        /*00ae*/ 	.short	0x0030


	//----- nvinfo : EIATTR_SW_WAR
	.align		4
.L_94:
        /*00b0*/ 	.byte	0x04, 0x36
        /*00b2*/ 	.short	(.L_96 - .L_95)
.L_95:
        /*00b4*/ 	.word	0x00000008
.L_96:


//--------------------- .nv.info._Z20nvfp4_gemv_packed_v1PKfPKhS0_S0_Pfii --------------------------
	.section	.nv.info._Z20nvfp4_gemv_packed_v1PKfPKhS0_S0_Pfii,"",@"SHT_CUDA_INFO"
	.sectionflags	@""
	.align	4


	//----- nvinfo : EIATTR_CUDA_API_VERSION
	.align		4
        /*0000*/ 	.byte	0x04, 0x37
        /*0002*/ 	.short	(.L_98 - .L_97)
.L_97:
        /*0004*/ 	.word	0x00000082


	//----- nvinfo : EIATTR_KPARAM_INFO
	.align		4
.L_98:
        /*0008*/ 	.byte	0x04, 0x17
        /*000a*/ 	.short	(.L_100 - .L_99)
.L_99:
        /*000c*/ 	.word	0x00000000
        /*0010*/ 	.short	0x0006
        /*0012*/ 	.short	0x002c
        /*0014*/ 	.byte	0x00, 0xf0, 0x11, 0x00


	//----- nvinfo : EIATTR_KPARAM_INFO
	.align		4
.L_100:
        /*0018*/ 	.byte	0x04, 0x17
        /*001a*/ 	.short	(.L_102 - .L_101)
.L_101:
        /*001c*/ 	.word	0x00000000
        /*0020*/ 	.short	0x0005
        /*0022*/ 	.short	0x0028
        /*0024*/ 	.byte	0x00, 0xf0, 0x11, 0x00


	//----- nvinfo : EIATTR_KPARAM_INFO
	.align		4
.L_102:
        /*0028*/ 	.byte	0x04, 0x17
        /*002a*/ 	.short	(.L_104 - .L_103)
.L_103:
        /*002c*/ 	.word	0x00000000
        /*0030*/ 	.short	0x0004
        /*0032*/ 	.short	0x0020
        /*0034*/ 	.byte	0x00, 0xf5, 0x21, 0x00


	//----- nvinfo : EIATTR_KPARAM_INFO
	.align		4
.L_104:
        /*0038*/ 	.byte	0x04, 0x17
        /*003a*/ 	.short	(.L_106 - .L_105)
.L_105:
        /*003c*/ 	.word	0x00000000
        /*0040*/ 	.short	0x0003
        /*0042*/ 	.short	0x0018
        /*0044*/ 	.byte	0x00, 0xf5, 0x21, 0x00


	//----- nvinfo : EIATTR_KPARAM_INFO
	.align		4
.L_106:
        /*0048*/ 	.byte	0x04, 0x17
        /*004a*/ 	.short	(.L_108 - .L_107)
.L_107:
        /*004c*/ 	.word	0x00000000
        /*0050*/ 	.short	0x0002
        /*0052*/ 	.short	0x0010
        /*0054*/ 	.byte	0x00, 0xf5, 0x21, 0x00


	//----- nvinfo : EIATTR_KPARAM_INFO
	.align		4
.L_108:
        /*0058*/ 	.byte	0x04, 0x17
        /*005a*/ 	.short	(.L_110 - .L_109)
.L_109:
        /*005c*/ 	.word	0x00000000
        /*0060*/ 	.short	0x0001
        /*0062*/ 	.short	0x0008
        /*0064*/ 	.byte	0x00, 0xf5, 0x21, 0x00


	//----- nvinfo : EIATTR_KPARAM_INFO
	.align		4
.L_110:
        /*0068*/ 	.byte	0x04, 0x17
        /*006a*/ 	.short	(.L_112 - .L_111)
.L_111:
        /*006c*/ 	.word	0x00000000
        /*0070*/ 	.short	0x0000
        /*0072*/ 	.short	0x0000
        /*0074*/ 	.byte	0x00, 0xf5, 0x21, 0x00


	//----- nvinfo : EIATTR_SPARSE_MMA_MASK
	.align		4
.L_112:
        /*0078*/ 	.byte	0x03, 0x50
        /*007a*/ 	.short	0x0000


	//----- nvinfo : EIATTR_MAXREG_COUNT
	.align		4
        /*007c*/ 	.byte	0x03, 0x1b
        /*007e*/ 	.short	0x00ff


	//----- nvinfo : EIATTR_MERCURY_ISA_VERSION
	.align		4
        /*0080*/ 	.byte	0x03, 0x5f
        /*0082*/ 	.short	0x0101


	//----- nvinfo : EIATTR_VRC_CTA_INIT_COUNT
	.align		4
        /*0084*/ 	.byte	0x02, 0x4a
	.zero		1
	.zero		1


	//----- nvinfo : EIATTR_EXIT_INSTR_OFFSETS
	.align		4
        /*0088*/ 	.byte	0x04, 0x1c
        /*008a*/ 	.short	(.L_114 - .L_113)


	//   ....[0]....
.L_113:
        /*008c*/ 	.word	0x00000070


	//   ....[1]....
        /*0090*/ 	.word	0x00000d70


	//----- nvinfo : EIATTR_CBANK_PARAM_SIZE
	.align		4
.L_114:
        /*0094*/ 	.byte	0x03, 0x19
        /*0096*/ 	.short	0x0030


	//----- nvinfo : EIATTR_PARAM_CBANK
	.align		4
        /*0098*/ 	.byte	0x04, 0x0a
        /*009a*/ 	.short	(.L_116 - .L_115)
	.align		4
.L_115:
        /*009c*/ 	.word	index@(.nv.constant0._Z20nvfp4_gemv_packed_v1PKfPKhS0_S0_Pfii)
        /*00a0*/ 	.short	0x0380
        /*00a2*/ 	.short	0x0030


	//----- nvinfo : EIATTR_SW_WAR
	.align		4
.L_116:
        /*00a4*/ 	.byte	0x04, 0x36
        /*00a6*/ 	.short	(.L_118 - .L_117)
.L_117:
        /*00a8*/ 	.word	0x00000008
.L_118:


//--------------------- .nv.callgraph             --------------------------
	.section	.nv.callgraph,"",@"SHT_CUDA_CALLGRAPH"
	.align	4
	.sectionentsize	8
	.align		4
        /*0000*/ 	.word	0x00000000
	.align		4
        /*0004*/ 	.word	0xffffffff
	.align		4
        /*0008*/ 	.word	0x00000000
	.align		4
        /*000c*/ 	.word	0xfffffffe
	.align		4
        /*0010*/ 	.word	0x00000000
	.align		4
        /*0014*/ 	.word	0xfffffffd
	.align		4
        /*0018*/ 	.word	0x00000000
	.align		4
        /*001c*/ 	.word	0xfffffffc


//--------------------- .nv.constant3             --------------------------
	.section	.nv.constant3,"a",@progbits
	.align	4
.nv.constant3:
	.type		NVFP4_DECODE_TABLE,@object
	.size		NVFP4_DECODE_TABLE,(.L_0 - NVFP4_DECODE_TABLE)
NVFP4_DECODE_TABLE:
        /*0000*/ 	.byte	0x00, 0x00, 0x00, 0x00, 0x00, 0x00, 0x00, 0x3f, 0x00, 0x00, 0x80, 0x3f, 0x00, 0x00, 0xc0, 0x3f
        /*0010*/ 	.byte	0x00, 0x00, 0x00, 0x40, 0x00, 0x00, 0x40, 0x40, 0x00, 0x00, 0x80, 0x40, 0x00, 0x00, 0xc0, 0x40
        /*0020*/ 	.byte	0x00, 0x00, 0x00, 0x80, 0x00, 0x00, 0x00, 0xbf, 0x00, 0x00, 0x80, 0xbf, 0x00, 0x00, 0xc0, 0xbf
        /*0030*/ 	.byte	0x00, 0x00, 0x00, 0xc0, 0x00, 0x00, 0x40, 0xc0, 0x00, 0x00, 0x80, 0xc0, 0x00, 0x00, 0xc0, 0xc0
.L_0:


//--------------------- .text._Z32nvfp4_gemv_packed_v4_warp_reducePKfPKhS0_S0_Pfii --------------------------
	.section	.text._Z32nvfp4_gemv_packed_v4_warp_reducePKfPKhS0_S0_Pfii,"ax",@progbits
	.align	128
        .global         _Z32nvfp4_gemv_packed_v4_warp_reducePKfPKhS0_S0_Pfii
        .type           _Z32nvfp4_gemv_packed_v4_warp_reducePKfPKhS0_S0_Pfii,@function
        .size           _Z32nvfp4_gemv_packed_v4_warp_reducePKfPKhS0_S0_Pfii,(.L_x_33 - _Z32nvfp4_gemv_packed_v4_warp_reducePKfPKhS0_S0_Pfii)
        .other          _Z32nvfp4_gemv_packed_v4_warp_reducePKfPKhS0_S0_Pfii,@"STO_CUDA_ENTRY STV_DEFAULT"
_Z32nvfp4_gemv_packed_v4_warp_reducePKfPKhS0_S0_Pfii:
.text._Z32nvfp4_gemv_packed_v4_warp_reducePKfPKhS0_S0_Pfii:
[----:B------:R-:W-:Y:S01]  /*0000*/  LDC R1, c[0x0][0x37c] ;  /* 0x0000df00ff017b82 */ /* 0x000fe20000000800 */
[----:B------:R-:W0:Y:S07]  /*0010*/  S2R R3, SR_TID.X ;  /* 0x0000000000037919 */ /* 0x000e2e0000002100 */
[----:B------:R-:W0:Y:S01]  /*0020*/  S2UR UR4, SR_CTAID.X ;  /* 0x00000000000479c3 */ /* 0x000e220000002500 */
[----:B------:R-:W1:Y:S07]  /*0030*/  LDCU.64 UR8, c[0x0][0x3a8] ;  /* 0x00007500ff0877ac */ /* 0x000e6e0008000a00 */
[----:B------:R-:W0:Y:S02]  /*0040*/  LDC R0, c[0x0][0x360] ;  /* 0x0000d800ff007b82 */ /* 0x000e240000000800 */
[----:B0-----:R-:W-:Y:S01]  /*0050*/  IMAD R0, R0, UR4, R3 ;  /* 0x0000000400007c24 */ /* 0x001fe2000f8e0203 */
[----:B-1----:R-:W-:-:S04]  /*0060*/  USHF.R.S32.HI UR4, URZ, 0x1f, UR9 ;  /* 0x0000001fff047899 */ /* 0x002fc80008011409 */
[----:B------:R-:W-:Y:S01]  /*0070*/  SHF.R.U32.HI R0, RZ, 0x5, R0 ;  /* 0x00000005ff007819 */ /* 0x000fe20000011600 */
[----:B------:R-:W-:-:S03]  /*0080*/  ULEA.HI UR4, UR4, UR9, URZ, 0x5 ;  /* 0x0000000904047291 */ /* 0x000fc6000f8f28ff */
[----:B------:R-:W-:-:S13]  /*0090*/  ISETP.GE.AND P0, PT, R0, UR8, PT ;  /* 0x0000000800007c0c */ /* 0x000fda000bf06270 */
[----:B------:R-:W-:Y:S05]  /*00a0*/  @P0 EXIT ;  /* 0x000000000000094d */ /* 0x000fea0003800000 */
[----:B------:R-:W-:Y:S01]  /*00b0*/  UISETP.GE.AND UP0, UPT, UR9, 0x20, UPT ;  /* 0x000000200900788c */ /* 0x000fe2000bf06270 */
[----:B------:R-:W-:Y:S01]  /*00c0*/  HFMA2 R22, -RZ, RZ, 0, 0 ;  /* 0x00000000ff167431 */ /* 0x000fe200000001ff */
[----:B------:R-:W-:Y:S01]  /*00d0*/  LOP3.LUT R2, R3, 0x1f, RZ, 0xc0, !PT ;  /* 0x0000001f03027812 */ /* 0x000fe200078ec0ff */
[----:B------:R-:W0:Y:S06]  /*00e0*/  LDCU.64 UR10, c[0x0][0x358] ;  /* 0x00006b00ff0a77ac */ /* 0x000e2c0008000a00 */
[----:B------:R-:W-:Y:S05]  /*00f0*/  BRA.U !UP0, `(.L_x_0) ;  /* 0x0000000d08787547 */ /* 0x000fea000b800000 */
[----:B------:R-:W-:Y:S01]  /*0100*/  USHF.R.S32.HI UR7, URZ, 0x5, UR4 ;  /* 0x00000005ff077899 */ /* 0x000fe20008011404 */
[----:B------:R-:W-:Y:S01]  /*0110*/  MOV R22, RZ ;  /* 0x000000ff00167202 */ /* 0x000fe20000000f00 */
[----:B------:R-:W-:Y:S02]  /*0120*/  USHF.R.U32.HI UR8, URZ, 0x1, UR9 ;  /* 0x00000001ff087899 */ /* 0x000fe40008011609 */
[----:B------:R-:W-:Y:S02]  /*0130*/  UISETP.LT.AND UP0, UPT, UR7, 0x2, UPT ;  /* 0x000000020700788c */ /* 0x000fe4000bf01270 */
[----:B------:R-:W-:Y:S02]  /*0140*/  IMAD R16, R2, UR7, RZ ;  /* 0x0000000702107c24 */ /* 0x000fe4000f8e02ff */
[----:B------:R-:W-:Y:S02]  /*0150*/  USEL UR5, UR7, 0x2, !UP0 ;  /* 0x0000000207057887 */ /* 0x000fe4000c000000 */
[C---:B------:R-:W-:Y:S01]  /*0160*/  IMAD R4, R0.reuse, UR7, RZ ;  /* 0x0000000700047c24 */ /* 0x040fe2000f8e02ff */
[----:B------:R-:W-:Y:S01]  /*0170*/  UISETP.GE.U32.AND UP0, UPT, UR9, 0xe0, UPT ;  /* 0x000000e00900788c */ /* 0x000fe2000bf06070 */
[----:B------:R-:W-:Y:S01]  /*0180*/  IMAD R5, R0, UR8, RZ ;  /* 0x0000000800057c24 */ /* 0x000fe2000f8e02ff */
[----:B------:R-:W-:-:S04]  /*0190*/  UIADD3 UR5, UPT, UPT, UR5, -0x1, URZ ;  /* 0xffffffff05057890 */ /* 0x000fc8000fffe0ff */
[----:B------:R-:W-:-:S03]  /*01a0*/  ULEA.HI UR6, UR5, 0x1, URZ, 0x1f ;  /* 0x0000000105067891 */ /* 0x000fc6000f8ff8ff */
[----:B------:R-:W-:Y:S09]  /*01b0*/  BRA.U !UP0, `(.L_x_1) ;  /* 0x0000000508d47547 */ /* 0x000ff2000b800000 */
[----:B------:R-:W1:Y:S01]  /*01c0*/  LDC.64 R10, c[0x0][0x380] ;  /* 0x0000e000ff0a7b82 */ /* 0x000e620000000a00 */
[----:B------:R-:W-:Y:S01]  /*01d0*/  ULOP3.LUT UR7, UR6, 0x7ffffffc, URZ, 0xc0, !UPT ;  /* 0x7ffffffc06077892 */ /* 0x000fe2000f8ec0ff */
[----:B------:R-:W-:Y:S01]  /*01e0*/  IADD3 R6, PT, PT, R16, 0x4, RZ ;  /* 0x0000000410067810 */ /* 0x000fe20007ffe0ff */
[----:B------:R-:W2:Y:S01]  /*01f0*/  LDCU.64 UR12, c[0x0][0x388] ;  /* 0x00007100ff0c77ac */ /* 0x000ea20008000a00 */
[----:B------:R-:W-:Y:S01]  /*0200*/  MOV R22, RZ ;  /* 0x000000ff00167202 */ /* 0x000fe20000000f00 */
[----:B------:R-:W-:-:S03]  /*0210*/  UIADD3 UR7, UPT, UPT, -UR7, URZ, URZ ;  /* 0x000000ff07077290 */ /* 0x000fc6000fffe1ff */
[----:B------:R-:W3:Y:S08]  /*0220*/  LDC.64 R12, c[0x0][0x390] ;  /* 0x0000e400ff0c7b82 */ /* 0x000ef00000000a00 */
[----:B------:R-:W4:Y:S02]  /*0230*/  LDC.64 R14, c[0x0][0x398] ;  /* 0x0000e600ff0e7b82 */ /* 0x000f240000000a00 */
.L_x_2:
[----:B------:R-:W-:-:S04]  /*0240*/  IADD3 R16, PT, PT, R6, -0x4, RZ ;  /* 0xfffffffc06107810 */ /* 0x000fc80007ffe0ff */
[----:B------:R-:W-:-:S04]  /*0250*/  LEA.HI R20, R16, R5, RZ, 0x1f ;  /* 0x0000000510147211 */ /* 0x000fc800078ff8ff */
[----:B--2---:R-:W-:-:S04]  /*0260*/  IADD3 R20, P0, PT, R20, UR12, RZ ;  /* 0x0000000c14147c10 */ /* 0x004fc8000ff1e0ff */
[----:B------:R-:W-:-:S05]  /*0270*/  IADD3.X R21, PT, PT, RZ, UR13, RZ, P0, !PT ;  /* 0x0000000dff157c10 */ /* 0x000fca00087fe4ff */
[----:B0-----:R0:W2:Y:S01]  /*0280*/  LDG.E.U8.CONSTANT R3, desc[UR10][R20.64] ;  /* 0x0000000a14037981 */ /* 0x0010a2000c1e9100 */
[----:B------:R-:W-:Y:S02]  /*0290*/  LEA.HI R18, R6, R5, RZ, 0x1f ;  /* 0x0000000506127211 */ /* 0x000fe400078ff8ff */
[----:B------:R-:W-:Y:S01]  /*02a0*/  SHF.R.U32.HI R23, RZ, 0x5, R16 ;  /* 0x00000005ff177819 */ /* 0x000fe20000011610 */
[----:B-1----:R-:W-:Y:S01]  /*02b0*/  IMAD.WIDE.U32 R16, R16, 0x4, R10 ;  /* 0x0000000410107825 */ /* 0x002fe200078e000a */
[----:B------:R-:W-:-:S03]  /*02c0*/  IADD3 R18, P0, PT, R18, UR12, RZ ;  /* 0x0000000c12127c10 */ /* 0x000fc6000ff1e0ff */
[----:B---3--:R-:W-:Y:S01]  /*02d0*/  IMAD.WIDE.U32 R8, R23, 0x4, R12 ;  /* 0x0000000417087825 */ /* 0x008fe200078e000c */
[----:B------:R-:W-:Y:S01]  /*02e0*/  IADD3.X R19, PT, PT, RZ, UR13, RZ, P0, !PT ;  /* 0x0000000dff137c10 */ /* 0x000fe200087fe4ff */
[----:B------:R-:W3:Y:S01]  /*02f0*/  LDG.E.CONSTANT R7, desc[UR10][R16.64] ;  /* 0x0000000a10077981 */ /* 0x000ee2000c1e9900 */
[----:B0-----:R-:W-:-:S03]  /*0300*/  IADD3 R21, PT, PT, R4, R23, RZ ;  /* 0x0000001704157210 */ /* 0x001fc60007ffe0ff */
[----:B------:R-:W3:Y:S04]  /*0310*/  LDG.E.CONSTANT R24, desc[UR10][R8.64] ;  /* 0x0000000a08187981 */ /* 0x000ee8000c1e9900 */
[----:B------:R-:W5:Y:S04]  /*0320*/  LDG.E.CONSTANT R25, desc[UR10][R16.64+0x4] ;  /* 0x0000040a10197981 */ /* 0x000f68000c1e9900 */
[----:B------:R0:W5:Y:S01]  /*0330*/  LDG.E.U8.CONSTANT R18, desc[UR10][R18.64] ;  /* 0x0000000a12127981 */ /* 0x000162000c1e9100 */
[----:B----4-:R-:W-:Y:S01]  /*0340*/  IMAD.WIDE.U32 R20, R21, 0x4, R14 ;  /* 0x0000000415147825 */ /* 0x010fe200078e000e */
[----:B------:R-:W-:-:S02]  /*0350*/  SHF.R.U32.HI R23, RZ, 0x5, R6 ;  /* 0x00000005ff177819 */ /* 0x000fc40000011606 */
[----:B------:R-:W4:Y:S04]  /*0360*/  LDG.E.CONSTANT R9, desc[UR10][R16.64+0x10] ;  /* 0x0000100a10097981 */ /* 0x000f28000c1e9900 */
[----:B------:R-:W4:Y:S01]  /*0370*/  LDG.E.CONSTANT R20, desc[UR10][R20.64] ;  /* 0x0000000a14147981 */ /* 0x000f22000c1e9900 */
[----:B------:R-:W-:-:S03]  /*0380*/  IMAD.WIDE.U32 R26, R23, 0x4, R12 ;  /* 0x00000004171a7825 */ /* 0x000fc600078e000c */
[----:B------:R-:W4:Y:S04]  /*0390*/  LDG.E.CONSTANT R8, desc[UR10][R16.64+0x14] ;  /* 0x0000140a10087981 */ /* 0x000f28000c1e9900 */
[----:B------:R1:W4:Y:S01]  /*03a0*/  LDG.E.CONSTANT R26, desc[UR10][R26.64] ;  /* 0x0000000a1a1a7981 */ /* 0x000322000c1e9900 */
[----:B--2---:R-:W-:Y:S02]  /*03b0*/  SHF.L.U32 R28, R3, 0x2, RZ ;  /* 0x00000002031c7819 */ /* 0x004fe400000006ff */
[----:B0-----:R-:W-:Y:S02]  /*03c0*/  SHF.R.U32.HI R19, RZ, 0x4, R3 ;  /* 0x00000004ff137819 */ /* 0x001fe40000011603 */
[----:B-1----:R-:W-:Y:S02]  /*03d0*/  LOP3.LUT R27, R28, 0x3c, RZ, 0xc0, !PT ;  /* 0x0000003c1c1b7812 */ /* 0x002fe400078ec0ff */
[----:B------:R-:W-:-:S02]  /*03e0*/  SHF.L.U32 R29, R19, 0x2, RZ ;  /* 0x00000002131d7819 */ /* 0x000fc400000006ff */
[----:B------:R0:W1:Y:S08]  /*03f0*/  LDC R3, c[0x3][R27] ;  /* 0x00c000001b037b82 */ /* 0x0000700000000800 */
[----:B------:R-:W2:Y:S01]  /*0400*/  LDC R19, c[0x3][R29] ;  /* 0x00c000001d137b82 */ /* 0x000ea20000000800 */
[C---:B---3--:R-:W-:Y:S01]  /*0410*/  FMUL R28, R24.reuse, R7 ;  /* 0x00000007181c7220 */ /* 0x048fe20000400000 */
[----:B-----5:R-:W-:Y:S01]  /*0420*/  FMUL R24, R24, R25 ;  /* 0x0000001918187220 */ /* 0x020fe20000400000 */
[----:B0-----:R-:W3:Y:S01]  /*0430*/  LDG.E.CONSTANT R27, desc[UR10][R16.64+0x8] ;  /* 0x0000080a101b7981 */ /* 0x001ee2000c1e9900 */
[----:B------:R-:W-:-:S02]  /*0440*/  SHF.L.U32 R7, R18, 0x2, RZ ;  /* 0x0000000212077819 */ /* 0x000fc400000006ff */
[----:B------:R-:W-:Y:S02]  /*0450*/  SHF.R.U32.HI R18, RZ, 0x4, R18 ;  /* 0x00000004ff127819 */ /* 0x000fe40000011612 */
[----:B------:R-:W-:-:S06]  /*0460*/  LOP3.LUT R25, R7, 0x3c, RZ, 0xc0, !PT ;  /* 0x0000003c07197812 */ /* 0x000fcc00078ec0ff */
[----:B------:R-:W0:Y:S01]  /*0470*/  LDC R25, c[0x3][R25] ;  /* 0x00c0000019197b82 */ /* 0x000e220000000800 */
[----:B-1----:R-:W-:Y:S01]  /*0480*/  FMUL R3, R3, R28 ;  /* 0x0000001c03037220 */ /* 0x002fe20000400000 */
[----:B------:R-:W-:Y:S01]  /*0490*/  IADD3 R28, PT, PT, R6, -0x2, RZ ;  /* 0xfffffffe061c7810 */ /* 0x000fe20007ffe0ff */
[----:B--2---:R-:W-:Y:S01]  /*04a0*/  FMUL R19, R19, R24 ;  /* 0x0000001813137220 */ /* 0x004fe20000400000 */
[----:B------:R-:W-:Y:S02]  /*04b0*/  SHF.L.U32 R24, R18, 0x2, RZ ;  /* 0x0000000212187819 */ /* 0x000fe400000006ff */
[----:B------:R-:W-:Y:S01]  /*04c0*/  LEA.HI R18, R28, R5, RZ, 0x1f ;  /* 0x000000051c127211 */ /* 0x000fe200078ff8ff */
[----:B----4-:R-:W-:Y:S01]  /*04d0*/  FMUL R19, R20, R19 ;  /* 0x0000001314137220 */ /* 0x010fe20000400000 */
[----:B------:R-:W-:Y:S02]  /*04e0*/  SHF.R.U32.HI R7, RZ, 0x5, R28 ;  /* 0x00000005ff077819 */ /* 0x000fe4000001161c */
[----:B------:R-:W1:Y:S01]  /*04f0*/  LDC R24, c[0x3][R24] ;  /* 0x00c0000018187b82 */ /* 0x000e620000000800 */
[----:B------:R-:W-:Y:S01]  /*0500*/  IADD3 R18, P0, PT, R18, UR12, RZ ;  /* 0x0000000c12127c10 */ /* 0x000fe2000ff1e0ff */
[----:B------:R-:W-:Y:S01]  /*0510*/  FFMA R3, R20, R3, R19 ;  /* 0x0000000314037223 */ /* 0x000fe20000000013 */
[----:B------:R-:W-:Y:S01]  /*0520*/  IMAD.WIDE.U32 R20, R7, 0x4, R12 ;  /* 0x0000000407147825 */ /* 0x000fe200078e000c */
[----:B------:R-:W2:Y:S01]  /*0530*/  LDG.E.CONSTANT R28, desc[UR10][R16.64+0xc] ;  /* 0x00000c0a101c7981 */ /* 0x000ea2000c1e9900 */
[----:B------:R-:W-:-:S04]  /*0540*/  IADD3.X R19, PT, PT, RZ, UR13, RZ, P0, !PT ;  /* 0x0000000dff137c10 */ /* 0x000fc800087fe4ff */
[----:B------:R-:W3:Y:S04]  /*0550*/  LDG.E.CONSTANT R20, desc[UR10][R20.64] ;  /* 0x0000000a14147981 */ /* 0x000ee8000c1e9900 */
[----:B------:R1:W4:Y:S01]  /*0560*/  LDG.E.U8.CONSTANT R18, desc[UR10][R18.64] ;  /* 0x0000000a12127981 */ /* 0x000322000c1e9100 */
[----:B------:R-:W-:Y:S01]  /*0570*/  FADD R3, R3, R22 ;  /* 0x0000001603037221 */ /* 0x000fe20000000000 */
[C---:B------:R-:W-:Y:S01]  /*0580*/  FMUL R22, R26.reuse, R9 ;  /* 0x000000091a167220 */ /* 0x040fe20000400000 */
[----:B------:R-:W-:Y:S01]  /*0590*/  FMUL R29, R26, R8 ;  /* 0x000000081a1d7220 */ /* 0x000fe20000400000 */
[----:B------:R-:W-:Y:S02]  /*05a0*/  IADD3 R9, PT, PT, R4, R23, RZ ;  /* 0x0000001704097210 */ /* 0x000fe40007ffe0ff */
[----:B------:R-:W-:-:S02]  /*05b0*/  IADD3 R8, PT, PT, R6, 0x2, RZ ;  /* 0x0000000206087810 */ /* 0x000fc40007ffe0ff */
[----:B------:R-:W-:Y:S01]  /*05c0*/  IADD3 R23, PT, PT, R4, R7, RZ ;  /* 0x0000000704177210 */ /* 0x000fe20007ffe0ff */
[----:B0-----:R-:W-:-:S04]  /*05d0*/  FMUL R7, R25, R22 ;  /* 0x0000001619077220 */ /* 0x001fc80000400000 */
[----:B------:R-:W-:-:S05]  /*05e0*/  IMAD.WIDE.U32 R22, R23, 0x4, R14 ;  /* 0x0000000417167825 */ /* 0x000fca00078e000e */
[----:B------:R-:W5:Y:S01]  /*05f0*/  LDG.E.CONSTANT R21, desc[UR10][R22.64] ;  /* 0x0000000a16157981 */ /* 0x000f62000c1e9900 */
[----:B-1----:R-:W-:Y:S01]  /*0600*/  FMUL R19, R24, R29 ;  /* 0x0000001d18137220 */ /* 0x002fe20000400000 */
[----:B------:R-:W-:Y:S01]  /*0610*/  IMAD.WIDE.U32 R24, R9, 0x4, R14 ;  /* 0x0000000409187825 */ /* 0x000fe200078e000e */
[----:B------:R-:W-:Y:S02]  /*0620*/  SHF.R.U32.HI R9, RZ, 0x5, R8 ;  /* 0x00000005ff097819 */ /* 0x000fe40000011608 */
[----:B------:R-:W-:Y:S02]  /*0630*/  LEA.HI R8, R8, R5, RZ, 0x1f ;  /* 0x0000000508087211 */ /* 0x000fe400078ff8ff */
[----:B------:R0:W5:Y:S02]  /*0640*/  LDG.E.CONSTANT R26, desc[UR10][R24.64] ;  /* 0x0000000a181a7981 */ /* 0x000164000c1e9900 */
[----:B------:R-:W-:Y:S01]  /*0650*/  IADD3 R8, P0, PT, R8, UR12, RZ ;  /* 0x0000000c08087c10 */ /* 0x000fe2000ff1e0ff */
[----:B0-----:R-:W-:Y:S01]  /*0660*/  IMAD.WIDE.U32 R24, R9, 0x4, R12 ;  /* 0x0000000409187825 */ /* 0x001fe200078e000c */
[----:B------:R-:W-:-:S04]  /*0670*/  IADD3 R9, PT, PT, R4, R9, RZ ;  /* 0x0000000904097210 */ /* 0x000fc80007ffe0ff */
[----:B------:R0:W5:Y:S01]  /*0680*/  LDG.E.CONSTANT R29, desc[UR10][R24.64] ;  /* 0x0000000a181d7981 */ /* 0x000162000c1e9900 */
[----:B------:R-:W-:Y:S01]  /*0690*/  IMAD.WIDE.U32 R22, R9, 0x4, R14 ;  /* 0x0000000409167825 */ /* 0x000fe200078e000e */
[----:B------:R-:W-:-:S05]  /*06a0*/  IADD3.X R9, PT, PT, RZ, UR13, RZ, P0, !PT ;  /* 0x0000000dff097c10 */ /* 0x000fca00087fe4ff */
[----:B------:R1:W5:Y:S04]  /*06b0*/  LDG.E.CONSTANT R22, desc[UR10][R22.64] ;  /* 0x0000000a16167981 */ /* 0x000368000c1e9900 */
[----:B------:R-:W1:Y:S04]  /*06c0*/  LDG.E.U8.CONSTANT R9, desc[UR10][R8.64] ;  /* 0x0000000a08097981 */ /* 0x000e68000c1e9100 */
[----:B------:R-:W5:Y:S04]  /*06d0*/  LDG.E.CONSTANT R8, desc[UR10][R16.64+0x1c] ;  /* 0x00001c0a10087981 */ /* 0x000f68000c1e9900 */
[----:B------:R1:W5:Y:S01]  /*06e0*/  LDG.E.CONSTANT R16, desc[UR10][R16.64+0x18] ;  /* 0x0000180a10107981 */ /* 0x000362000c1e9900 */
[----:B------:R-:W-:-:S04]  /*06f0*/  UIADD3 UR7, UPT, UPT, UR7, 0x4, URZ ;  /* 0x0000000407077890 */ /* 0x000fc8000fffe0ff */
[----:B------:R-:W-:Y:S01]  /*0700*/  UISETP.NE.AND UP0, UPT, UR7, URZ, UPT ;  /* 0x000000ff0700728c */ /* 0x000fe2000bf05270 */
[----:B------:R-:W-:Y:S01]  /*0710*/  IADD3 R6, PT, PT, R6, 0x8, RZ ;  /* 0x0000000806067810 */ /* 0x000fe20007ffe0ff */
[C---:B---3--:R-:W-:Y:S01]  /*0720*/  FMUL R27, R20.reuse, R27 ;  /* 0x0000001b141b7220 */ /* 0x048fe20000400000 */
[----:B--2---:R-:W-:Y:S01]  /*0730*/  FMUL R28, R20, R28 ;  /* 0x0000001c141c7220 */ /* 0x004fe20000400000 */
[----:B----4-:R-:W-:-:S04]  /*0740*/  SHF.R.U32.HI R20, RZ, 0x4, R18 ;  /* 0x00000004ff147819 */ /* 0x010fc80000011612 */
[----:B0-----:R-:W-:-:S06]  /*0750*/  SHF.L.U32 R24, R20, 0x2, RZ ;  /* 0x0000000214187819 */ /* 0x001fcc00000006ff */
[----:B------:R-:W0:Y:S01]  /*0760*/  LDC R24, c[0x3][R24] ;  /* 0x00c0000018187b82 */ /* 0x000e220000000800 */
[----:B------:R-:W-:Y:S01]  /*0770*/  SHF.L.U32 R20, R18, 0x2, RZ ;  /* 0x0000000212147819 */ /* 0x000fe200000006ff */
[----:B0-----:R-:W-:-:S03]  /*0780*/  FMUL R18, R24, R28 ;  /* 0x0000001c18127220 */ /* 0x001fc60000400000 */
[----:B------:R-:W-:Y:S02]  /*0790*/  LOP3.LUT R28, R20, 0x3c, RZ, 0xc0, !PT ;  /* 0x0000003c141c7812 */ /* 0x000fe400078ec0ff */
[----:B-1----:R-:W-:Y:S02]  /*07a0*/  SHF.R.U32.HI R23, RZ, 0x4, R9 ;  /* 0x00000004ff177819 */ /* 0x002fe40000011609 */
[----:B------:R-:W0:Y:S01]  /*07b0*/  LDC R20, c[0x3][R28] ;  /* 0x00c000001c147b82 */ /* 0x000e220000000800 */
[----:B------:R-:W-:Y:S02]  /*07c0*/  SHF.L.U32 R9, R9, 0x2, RZ ;  /* 0x0000000209097819 */ /* 0x000fe400000006ff */
[----:B------:R-:W-:Y:S02]  /*07d0*/  SHF.L.U32 R17, R23, 0x2, RZ ;  /* 0x0000000217117819 */ /* 0x000fe400000006ff */
[----:B------:R-:W-:-:S04]  /*07e0*/  LOP3.LUT R25, R9, 0x3c, RZ, 0xc0, !PT ;  /* 0x0000003c09197812 */ /* 0x000fc800078ec0ff */
[----:B------:R-:W1:Y:S08]  /*07f0*/  LDC R17, c[0x3][R17] ;  /* 0x00c0000011117b82 */ /* 0x000e700000000800 */
[----:B------:R-:W2:Y:S01]  /*0800*/  LDC R9, c[0x3][R25] ;  /* 0x00c0000019097b82 */ /* 0x000ea20000000800 */
[----:B-----5:R-:W-:Y:S01]  /*0810*/  FMUL R8, R29, R8 ;  /* 0x000000081d087220 */ /* 0x020fe20000400000 */
[----:B------:R-:W-:Y:S01]  /*0820*/  FMUL R18, R21, R18 ;  /* 0x0000001215127220 */ /* 0x000fe20000400000 */
[----:B------:R-:W-:Y:S01]  /*0830*/  FMUL R19, R26, R19 ;  /* 0x000000131a137220 */ /* 0x000fe20000400000 */
[----:B------:R-:W-:-:S03]  /*0840*/  FMUL R16, R29, R16 ;  /* 0x000000101d107220 */ /* 0x000fc60000400000 */
[----:B------:R-:W-:Y:S01]  /*0850*/  FFMA R26, R26, R7, R19 ;  /* 0x000000071a1a7223 */ /* 0x000fe20000000013 */
[----:B0-----:R-:W-:-:S04]  /*0860*/  FMUL R20, R20, R27 ;  /* 0x0000001b14147220 */ /* 0x001fc80000400000 */
[----:B------:R-:W-:Y:S01]  /*0870*/  FFMA R18, R21, R20, R18 ;  /* 0x0000001415127223 */ /* 0x000fe20000000012 */
[----:B-1----:R-:W-:-:S03]  /*0880*/  FMUL R23, R17, R8 ;  /* 0x0000000811177220 */ /* 0x002fc60000400000 */
[----:B------:R-:W-:Y:S01]  /*0890*/  FADD R3, R3, R18 ;  /* 0x0000001203037221 */ /* 0x000fe20000000000 */
[C---:B------:R-:W-:Y:S01]  /*08a0*/  FMUL R23, R22.reuse, R23 ;  /* 0x0000001716177220 */ /* 0x040fe20000400000 */
[----:B--2---:R-:W-:Y:S02]  /*08b0*/  FMUL R9, R9, R16 ;  /* 0x0000001009097220 */ /* 0x004fe40000400000 */
[----:B------:R-:W-:Y:S02]  /*08c0*/  FADD R3, R3, R26 ;  /* 0x0000001a03037221 */ /* 0x000fe40000000000 */
[----:B------:R-:W-:-:S04]  /*08d0*/  FFMA R22, R22, R9, R23 ;  /* 0x0000000916167223 */ /* 0x000fc80000000017 */
[----:B------:R-:W-:Y:S01]  /*08e0*/  FADD R22, R3, R22 ;  /* 0x0000001603167221 */ /* 0x000fe20000000000 */
[----:B------:R-:W-:Y:S06]  /*08f0*/  BRA.U UP0, `(.L_x_2) ;  /* 0xfffffff900507547 */ /* 0x000fec000b83ffff */
[----:B------:R-:W-:-:S07]  /*0900*/  IADD3 R16, PT, PT, R6, -0x4, RZ ;  /* 0xfffffffc06107810 */ /* 0x000fce0007ffe0ff */
.L_x_1:
[----:B------:R-:W-:-:S09]  /*0910*/  ULOP3.LUT UP0, UR6, UR6, 0x3, URZ, 0xc0, !UPT ;  /* 0x0000000306067892 */ /* 0x000fd2000f80c0ff */
[----:B------:R-:W-:Y:S05]  /*0920*/  BRA.U !UP0, `(.L_x_0) ;  /* 0x00000005086c7547 */ /* 0x000fea000b800000 */
[----:B------:R-:W-:Y:S02]  /*0930*/  UISETP.NE.AND UP1, UPT, UR6, 0x1, UPT ;  /* 0x000000010600788c */ /* 0x000fe4000bf25270 */
[----:B------:R-:W-:-:S07]  /*0940*/  ULOP3.LUT UP0, URZ, UR5, 0x2, URZ, 0xc0, !UPT ;  /* 0x0000000205ff7892 */ /* 0x000fce000f80c0ff */
[----:B------:R-:W-:Y:S05]  /*0950*/  BRA.U !UP1, `(.L_x_3) ;  /* 0x0000000109e47547 */ /* 0x000fea000b800000 */
[----:B------:R-:W1:Y:S01]  /*0960*/  LDCU.64 UR6, c[0x0][0x388] ;  /* 0x00007100ff0677ac */ /* 0x000e620008000a00 */
[C---:B------:R-:W-:Y:S01]  /*0970*/  IADD3 R20, PT, PT, R16.reuse, 0x2, RZ ;  /* 0x0000000210147810 */ /* 0x040fe20007ffe0ff */
[----:B------:R-:W2:Y:S01]  /*0980*/  LDC.64 R10, c[0x0][0x390] ;  /* 0x0000e400ff0a7b82 */ /* 0x000ea20000000a00 */
[-C--:B------:R-:W-:Y:S02]  /*0990*/  LEA.HI R12, R16, R5.reuse, RZ, 0x1f ;  /* 0x00000005100c7211 */ /* 0x080fe400078ff8ff */
[----:B------:R-:W-:-:S05]  /*09a0*/  LEA.HI R18, R20, R5, RZ, 0x1f ;  /* 0x0000000514127211 */ /* 0x000fca00078ff8ff */
[----:B------:R-:W3:Y:S01]  /*09b0*/  LDC.64 R8, c[0x0][0x380] ;  /* 0x0000e000ff087b82 */ /* 0x000ee20000000a00 */
[----:B-1----:R-:W-:-:S07]  /*09c0*/  IADD3 R12, P0, PT, R12, UR6, RZ ;  /* 0x000000060c0c7c10 */ /* 0x002fce000ff1e0ff */
[----:B------:R-:W1:Y:S01]  /*09d0*/  LDC.64 R6, c[0x0][0x398] ;  /* 0x0000e600ff067b82 */ /* 0x000e620000000a00 */
[----:B------:R-:W-:Y:S02]  /*09e0*/  IADD3 R18, P1, PT, R18, UR6, RZ ;  /* 0x0000000612127c10 */ /* 0x000fe4000ff3e0ff */
[----:B------:R-:W-:Y:S02]  /*09f0*/  IADD3.X R13, PT, PT, RZ, UR7, RZ, P0, !PT ;  /* 0x00000007ff0d7c10 */ /* 0x000fe400087fe4ff */
[----:B------:R-:W-:-:S03]  /*0a00*/  IADD3.X R19, PT, PT, RZ, UR7, RZ, P1, !PT ;  /* 0x00000007ff137c10 */ /* 0x000fc60008ffe4ff */
[----:B0-----:R1:W4:Y:S04]  /*0a10*/  LDG.E.U8.CONSTANT R14, desc[UR10][R12.64] ;  /* 0x0000000a0c0e7981 */ /* 0x001328000c1e9100 */
[----:B------:R-:W5:Y:S01]  /*0a20*/  LDG.E.U8.CONSTANT R3, desc[UR10][R18.64] ;  /* 0x0000000a12037981 */ /* 0x000f62000c1e9100 */
[----:B------:R-:W-:Y:S02]  /*0a30*/  SHF.R.U32.HI R17, RZ, 0x5, R16 ;  /* 0x00000005ff117819 */ /* 0x000fe40000011610 */
[----:B------:R-:W-:Y:S01]  /*0a40*/  SHF.R.U32.HI R21, RZ, 0x5, R20 ;  /* 0x00000005ff157819 */ /* 0x000fe20000011614 */
[----:B---3--:R-:W-:-:S04]  /*0a50*/  IMAD.WIDE.U32 R8, R16, 0x4, R8 ;  /* 0x0000000410087825 */ /* 0x008fc800078e0008 */
[--C-:B--2---:R-:W-:Y:S01]  /*0a60*/  IMAD.WIDE.U32 R24, R17, 0x4, R10.reuse ;  /* 0x0000000411187825 */ /* 0x104fe200078e000a */
[C---:B------:R-:W-:Y:S01]  /*0a70*/  IADD3 R17, PT, PT, R4.reuse, R17, RZ ;  /* 0x0000001104117210 */ /* 0x040fe20007ffe0ff */
[----:B------:R-:W2:Y:S02]  /*0a80*/  LDG.E.CONSTANT R20, desc[UR10][R8.64+0x4] ;  /* 0x0000040a08147981 */ /* 0x000ea4000c1e9900 */
[----:B------:R-:W-:Y:S01]  /*0a90*/  IMAD.WIDE.U32 R10, R21, 0x4, R10 ;  /* 0x00000004150a7825 */ /* 0x000fe200078e000a */
[----:B------:R-:W-:Y:S01]  /*0aa0*/  IADD3 R21, PT, PT, R4, R21, RZ ;  /* 0x0000001504157210 */ /* 0x000fe20007ffe0ff */
[----:B------:R-:W2:Y:S02]  /*0ab0*/  LDG.E.CONSTANT R15, desc[UR10][R24.64] ;  /* 0x0000000a180f7981 */ /* 0x000ea4000c1e9900 */
[--C-:B-1----:R-:W-:Y:S02]  /*0ac0*/  IMAD.WIDE.U32 R12, R17, 0x4, R6.reuse ;  /* 0x00000004110c7825 */ /* 0x102fe400078e0006 */
[----:B------:R-:W3:Y:S02]  /*0ad0*/  LDG.E.CONSTANT R18, desc[UR10][R8.64] ;  /* 0x0000000a08127981 */ /* 0x000ee4000c1e9900 */
[----:B------:R-:W-:-:S02]  /*0ae0*/  IMAD.WIDE.U32 R6, R21, 0x4, R6 ;  /* 0x0000000415067825 */ /* 0x000fc400078e0006 */
[----:B------:R0:W3:Y:S04]  /*0af0*/  LDG.E.CONSTANT R10, desc[UR10][R10.64] ;  /* 0x0000000a0a0a7981 */ /* 0x0000e8000c1e9900 */
[----:B------:R-:W3:Y:S04]  /*0b00*/  LDG.E.CONSTANT R17, desc[UR10][R8.64+0xc] ;  /* 0x00000c0a08117981 */ /* 0x000ee8000c1e9900 */
[----:B------:R1:W3:Y:S04]  /*0b10*/  LDG.E.CONSTANT R19, desc[UR10][R8.64+0x8] ;  /* 0x0000080a08137981 */ /* 0x0002e8000c1e9900 */
[----:B------:R-:W3:Y:S04]  /*0b20*/  LDG.E.CONSTANT R12, desc[UR10][R12.64] ;  /* 0x0000000a0c0c7981 */ /* 0x000ee8000c1e9900 */
[----:B------:R3:W3:Y:S01]  /*0b30*/  LDG.E.CONSTANT R6, desc[UR10][R6.64] ;  /* 0x0000000a06067981 */ /* 0x0006e2000c1e9900 */
[----:B------:R-:W-:-:S02]  /*0b40*/  IADD3 R16, PT, PT, R16, 0x4, RZ ;  /* 0x0000000410107810 */ /* 0x000fc40007ffe0ff */
[----:B----4-:R-:W-:Y:S02]  /*0b50*/  SHF.R.U32.HI R21, RZ, 0x4, R14 ;  /* 0x00000004ff157819 */ /* 0x010fe4000001160e */
[----:B------:R-:W-:Y:S02]  /*0b60*/  SHF.L.U32 R14, R14, 0x2, RZ ;  /* 0x000000020e0e7819 */ /* 0x000fe400000006ff */
[----:B------:R-:W-:Y:S02]  /*0b70*/  SHF.L.U32 R21, R21, 0x2, RZ ;  /* 0x0000000215157819 */ /* 0x000fe400000006ff */
[----:B-----5:R-:W-:Y:S02]  /*0b80*/  SHF.R.U32.HI R23, RZ, 0x4, R3 ;  /* 0x00000004ff177819 */ /* 0x020fe40000011603 */
[----:B0-----:R-:W-:Y:S02]  /*0b90*/  SHF.L.U32 R11, R3, 0x2, RZ ;  /* 0x00000002030b7819 */ /* 0x001fe400000006ff */
[----:B------:R-:W-:Y:S01]  /*0ba0*/  SHF.L.U32 R23, R23, 0x2, RZ ;  /* 0x0000000217177819 */ /* 0x000fe200000006ff */
[----:B------:R-:W0:Y:S01]  /*0bb0*/  LDC R21, c[0x3][R21] ;  /* 0x00c0000015157b82 */ /* 0x000e220000000800 */
[----:B------:R-:W-:-:S02]  /*0bc0*/  LOP3.LUT R24, R14, 0x3c, RZ, 0xc0, !PT ;  /* 0x0000003c0e187812 */ /* 0x000fc400078ec0ff */
[----:B-1----:R-:W-:-:S05]  /*0bd0*/  LOP3.LUT R8, R11, 0x3c, RZ, 0xc0, !PT ;  /* 0x0000003c0b087812 */ /* 0x002fca00078ec0ff */
[----:B------:R-:W1:Y:S08]  /*0be0*/  LDC R3, c[0x3][R24] ;  /* 0x00c0000018037b82 */ /* 0x000e700000000800 */
[----:B------:R-:W4:Y:S08]  /*0bf0*/  LDC R23, c[0x3][R23] ;  /* 0x00c0000017177b82 */ /* 0x000f300000000800 */
[----:B------:R-:W5:Y:S01]  /*0c00*/  LDC R8, c[0x3][R8] ;  /* 0x00c0000008087b82 */ /* 0x000f620000000800 */
[C---:B--2---:R-:W-:Y:S01]  /*0c10*/  FMUL R20, R15.reuse, R20 ;  /* 0x000000140f147220 */ /* 0x044fe20000400000 */
[----:B---3--:R-:W-:Y:S01]  /*0c20*/  FMUL R18, R15, R18 ;  /* 0x000000120f127220 */ /* 0x008fe20000400000 */
[C---:B------:R-:W-:Y:S01]  /*0c30*/  FMUL R14, R10.reuse, R17 ;  /* 0x000000110a0e7220 */ /* 0x040fe20000400000 */
[----:B------:R-:W-:Y:S01]  /*0c40*/  FMUL R19, R10, R19 ;  /* 0x000000130a137220 */ /* 0x000fe20000400000 */
[----:B0-----:R-:W-:-:S04]  /*0c50*/  FMUL R7, R21, R20 ;  /* 0x0000001415077220 */ /* 0x001fc80000400000 */
[----:B------:R-:W-:Y:S01]  /*0c60*/  FMUL R7, R12, R7 ;  /* 0x000000070c077220 */ /* 0x000fe20000400000 */
[----:B-1----:R-:W-:-:S04]  /*0c70*/  FMUL R3, R3, R18 ;  /* 0x0000001203037220 */ /* 0x002fc80000400000 */
[----:B------:R-:W-:Y:S01]  /*0c80*/  FFMA R3, R12, R3, R7 ;  /* 0x000000030c037223 */ /* 0x000fe20000000007 */
[----:B----4-:R-:W-:-:S04]  /*0c90*/  FMUL R9, R23, R14 ;  /* 0x0000000e17097220 */ /* 0x010fc80000400000 */
[----:B------:R-:W-:Y:S01]  /*0ca0*/  FMUL R9, R6, R9 ;  /* 0x0000000906097220 */ /* 0x000fe20000400000 */
[----:B-----5:R-:W-:Y:S01]  /*0cb0*/  FMUL R19, R8, R19 ;  /* 0x0000001308137220 */ /* 0x020fe20000400000 */
[----:B------:R-:W-:-:S03]  /*0cc0*/  FADD R3, R22, R3 ;  /* 0x0000000316037221 */ /* 0x000fc60000000000 */
[----:B------:R-:W-:-:S04]  /*0cd0*/  FFMA R6, R6, R19, R9 ;  /* 0x0000001306067223 */ /* 0x000fc80000000009 */
[----:B------:R-:W-:-:S07]  /*0ce0*/  FADD R22, R3, R6 ;  /* 0x0000000603167221 */ /* 0x000fce0000000000 */
.L_x_3:
[----:B------:R-:W-:Y:S05]  /*0cf0*/  BRA.U UP0, `(.L_x_0) ;  /* 0x0000000100787547 */ /* 0x000fea000b800000 */
[----:B------:R-:W1:Y:S01]  /*0d00*/  LDCU.64 UR6, c[0x0][0x388] ;  /* 0x00007100ff0677ac */ /* 0x000e620008000a00 */
[----:B------:R-:W-:Y:S01]  /*0d10*/  LEA.HI R5, R16, R5, RZ, 0x1f ;  /* 0x0000000510057211 */ /* 0x000fe200078ff8ff */
[----:B------:R-:W2:Y:S08]  /*0d20*/  LDC.64 R8, c[0x0][0x390] ;  /* 0x0000e400ff087b82 */ /* 0x000eb00000000a00 */
[----:B------:R-:W3:Y:S01]  /*0d30*/  LDC.64 R12, c[0x0][0x380] ;  /* 0x0000e000ff0c7b82 */ /* 0x000ee20000000a00 */
[----:B-1----:R-:W-:-:S07]  /*0d40*/  IADD3 R10, P0, PT, R5, UR6, RZ ;  /* 0x00000006050a7c10 */ /* 0x002fce000ff1e0ff */
[----:B------:R-:W1:Y:S01]  /*0d50*/  LDC.64 R6, c[0x0][0x398] ;  /* 0x0000e600ff067b82 */ /* 0x000e620000000a00 */
[----:B------:R-:W-:-:S05]  /*0d60*/  IADD3.X R11, PT, PT, RZ, UR7, RZ, P0, !PT ;  /* 0x00000007ff0b7c10 */ /* 0x000fca00087fe4ff */
[----:B0-----:R-:W4:Y:S01]  /*0d70*/  LDG.E.U8.CONSTANT R10, desc[UR10][R10.64] ;  /* 0x0000000a0a0a7981 */ /* 0x001f22000c1e9100 */
[----:B------:R-:W-:-:S05]  /*0d80*/  SHF.R.U32.HI R3, RZ, 0x5, R16 ;  /* 0x00000005ff037819 */ /* 0x000fca0000011610 */
[----:B--2---:R-:W-:Y:S01]  /*0d90*/  IMAD.WIDE.U32 R8, R3, 0x4, R8 ;  /* 0x0000000403087825 */ /* 0x004fe200078e0008 */
[----:B------:R-:W-:-:S03]  /*0da0*/  IADD3 R3, PT, PT, R4, R3, RZ ;  /* 0x0000000304037210 */ /* 0x000fc60007ffe0ff */
[----:B---3--:R-:W-:Y:S02]  /*0db0*/  IMAD.WIDE.U32 R16, R16, 0x4, R12 ;  /* 0x0000000410107825 */ /* 0x008fe400078e000c */
[----:B------:R-:W2:Y:S04]  /*0dc0*/  LDG.E.CONSTANT R8, desc[UR10][R8.64] ;  /* 0x0000000a08087981 */ /* 0x000ea8000c1e9900 */
[----:B------:R-:W2:Y:S01]  /*0dd0*/  LDG.E.CONSTANT R13, desc[UR10][R16.64+0x4] ;  /* 0x0000040a100d7981 */ /* 0x000ea2000c1e9900 */
[----:B-1----:R-:W-:-:S03]  /*0de0*/  IMAD.WIDE.U32 R6, R3, 0x4, R6 ;  /* 0x0000000403067825 */ /* 0x002fc600078e0006 */
[----:B------:R-:W3:Y:S04]  /*0df0*/  LDG.E.CONSTANT R5, desc[UR10][R16.64] ;  /* 0x0000000a10057981 */ /* 0x000ee8000c1e9900 */
[----:B------:R-:W5:Y:S01]  /*0e00*/  LDG.E.CONSTANT R6, desc[UR10][R6.64] ;  /* 0x0000000a06067981 */ /* 0x000f62000c1e9900 */
[----:B----4-:R-:W-:Y:S02]  /*0e10*/  SHF.R.U32.HI R3, RZ, 0x4, R10 ;  /* 0x00000004ff037819 */ /* 0x010fe4000001160a */
[----:B------:R-:W-:Y:S02]  /*0e20*/  SHF.L.U32 R10, R10, 0x2, RZ ;  /* 0x000000020a0a7819 */ /* 0x000fe400000006ff */
[----:B------:R-:W-:Y:S02]  /*0e30*/  SHF.L.U32 R4, R3, 0x2, RZ ;  /* 0x0000000203047819 */ /* 0x000fe400000006ff */
[----:B------:R-:W-:-:S04]  /*0e40*/  LOP3.LUT R10, R10, 0x3c, RZ, 0xc0, !PT ;  /* 0x0000003c0a0a7812 */ /* 0x000fc800078ec0ff */
[----:B------:R-:W0:Y:S01]  /*0e50*/  LDC R4, c[0x3][R4] ;  /* 0x00c0000004047b82 */ /* 0x000e220000000800 */
[----:B--2---:R-:W-:-:S07]  /*0e60*/  FMUL R13, R8, R13 ;  /* 0x0000000d080d7220 */ /* 0x004fce0000400000 */
[----:B------:R-:W1:Y:S01]  /*0e70*/  LDC R3, c[0x3][R10] ;  /* 0x00c000000a037b82 */ /* 0x000e620000000800 */
[----:B---3--:R-:W-:Y:S01]  /*0e80*/  FMUL R8, R8, R5 ;  /* 0x0000000508087220 */ /* 0x008fe20000400000 */
[----:B0-----:R-:W-:-:S04]  /*0e90*/  FMUL R13, R4, R13 ;  /* 0x0000000d040d7220 */ /* 0x001fc80000400000 */
[----:B-----5:R-:W-:Y:S01]  /*0ea0*/  FMUL R13, R6, R13 ;  /* 0x0000000d060d7220 */ /* 0x020fe20000400000 */
[----:B-1----:R-:W-:-:S04]  /*0eb0*/  FMUL R3, R3, R8 ;  /* 0x0000000803037220 */ /* 0x002fc80000400000 */
[----:B------:R-:W-:-:S04]  /*0ec0*/  FFMA R3, R6, R3, R13 ;  /* 0x0000000306037223 */ /* 0x000fc8000000000d */
[----:B------:R-:W-:-:S07]  /*0ed0*/  FADD R22, R22, R3 ;  /* 0x0000000316167221 */ /* 0x000fce0000000000 */
.L_x_0:
[----:B------:R-:W1:Y:S01]  /*0ee0*/  SHFL.DOWN PT, R3, R22, 0x10, 0x1f ;  /* 0x0a001f0016037f89 */ /* 0x000e6200000e0000 */
[----:B------:R-:W-:Y:S01]  /*0ef0*/  ISETP.NE.AND P0, PT, R2, RZ, PT ;  /* 0x000000ff0200720c */ /* 0x000fe20003f05270 */
[----:B-1----:R-:W-:-:S05]  /*0f00*/  FADD R3, R3, R22 ;  /* 0x0000001603037221 */ /* 0x002fca0000000000 */
[----:B------:R-:W1:Y:S02]  /*0f10*/  SHFL.DOWN PT, R4, R3, 0x8, 0x1f ;  /* 0x09001f0003047f89 */ /* 0x000e6400000e0000 */
[----:B-1----:R-:W-:-:S05]  /*0f20*/  FADD R4, R3, R4 ;  /* 0x0000000403047221 */ /* 0x002fca0000000000 */
[----:B------:R-:W1:Y:S02]  /*0f30*/  SHFL.DOWN PT, R5, R4, 0x4, 0x1f ;  /* 0x08801f0004057f89 */ /* 0x000e6400000e0000 */
[----:B-1----:R-:W-:-:S05]  /*0f40*/  FADD R5, R4, R5 ;  /* 0x0000000504057221 */ /* 0x002fca0000000000 */
[----:B------:R-:W1:Y:S02]  /*0f50*/  SHFL.DOWN PT, R6, R5, 0x2, 0x1f ;  /* 0x08401f0005067f89 */ /* 0x000e6400000e0000 */
[----:B-1----:R-:W-:-:S05]  /*0f60*/  FADD R6, R5, R6 ;  /* 0x0000000605067221 */ /* 0x002fca0000000000 */
[----:B------:R1:W2:Y:S01]  /*0f70*/  SHFL.DOWN PT, R7, R6, 0x1, 0x1f ;  /* 0x08201f0006077f89 */ /* 0x0002a200000e0000 */
[----:B0-----:R-:W-:Y:S05]  /*0f80*/  @P0 EXIT ;  /* 0x000000000000094d */ /* 0x001fea0003800000 */
[----:B------:R-:W0:Y:S01]  /*0f90*/  LDC.64 R2, c[0x0][0x3a0] ;  /* 0x0000e800ff027b82 */ /* 0x000e220000000a00 */
[----:B--2---:R-:W-:Y:S01]  /*0fa0*/  FADD R7, R6, R7 ;  /* 0x0000000706077221 */ /* 0x004fe20000000000 */
[----:B0-----:R-:W-:-:S05]  /*0fb0*/  IMAD.WIDE.U32 R2, R0, 0x4, R2 ;  /* 0x0000000400027825 */ /* 0x001fca00078e0002 */
[----:B------:R-:W-:Y:S01]  /*0fc0*/  STG.E desc[UR10][R2.64], R7 ;  /* 0x0000000702007986 */ /* 0x000fe2000c10190a */
[----:B------:R-:W-:Y:S05]  /*0fd0*/  EXIT ;  /* 0x000000000000794d */ /* 0x000fea0003800000 */
.L_x_4:
[----:B------:R-:W-:-:S00]  /*0fe0*/  BRA `(.L_x_4) ;  /* 0xfffffffc00fc7947 */ /* 0x000fc0000383ffff */
[----:B------:R-:W-:-:S00]  /*0ff0*/  NOP ;  /* 0x0000000000007918 */ /* 0x000fc00000000000 */
        /* <DEDUP_REMOVED lines=8> */
.L_x_33:


//--------------------- .text._Z31nvfp4_gemv_packed_v3_vectorizedPKfPKhS0_S0_Pfii --------------------------
	.section	.text._Z31nvfp4_gemv_packed_v3_vectorizedPKfPKhS0_S0_Pfii,"ax",@progbits
	.align	128
        .global         _Z31nvfp4_gemv_packed_v3_vectorizedPKfPKhS0_S0_Pfii
        .type           _Z31nvfp4_gemv_packed_v3_vectorizedPKfPKhS0_S0_Pfii,@function
        .size           _Z31nvfp4_gemv_packed_v3_vectorizedPKfPKhS0_S0_Pfii,(.L_x_34 - _Z31nvfp4_gemv_packed_v3_vectorizedPKfPKhS0_S0_Pfii)
        .other          _Z31nvfp4_gemv_packed_v3_vectorizedPKfPKhS0_S0_Pfii,@"STO_CUDA_ENTRY STV_DEFAULT"
_Z31nvfp4_gemv_packed_v3_vectorizedPKfPKhS0_S0_Pfii:
.text._Z31nvfp4_gemv_packed_v3_vectorizedPKfPKhS0_S0_Pfii:
[----:B------:R-:W-:Y:S01]  /*0000*/  LDC R1, c[0x0][0x37c] ;  /* 0x0000df00ff017b82 */ /* 0x000fe20000000800 */
[----:B------:R-:W0:Y:S07]  /*0010*/  S2R R0, SR_TID.X ;  /* 0x0000000000007919 */ /* 0x000e2e0000002100 */
[----:B------:R-:W0:Y:S01]  /*0020*/  S2UR UR4, SR_CTAID.X ;  /* 0x00000000000479c3 */ /* 0x000e220000002500 */
[----:B------:R-:W1:Y:S07]  /*0030*/  LDCU UR5, c[0x0][0x3a8] ;  /* 0x00007500ff0577ac */ /* 0x000e6e0008000800 */
[----:B------:R-:W0:Y:S02]  /*0040*/  LDC R13, c[0x0][0x360] ;  /* 0x0000d800ff0d7b82 */ /* 0x000e240000000800 */
[----:B0-----:R-:W-:-:S05]  /*0050*/  IMAD R13, R13, UR4, R0 ;  /* 0x000000040d0d7c24 */ /* 0x001fca000f8e0200 */
[----:B-1----:R-:W-:-:S13]  /*0060*/  ISETP.GE.AND P0, PT, R13, UR5, PT ;  /* 0x000000050d007c0c */ /* 0x002fda000bf06270 */
[----:B------:R-:W-:Y:S05]  /*0070*/  @P0 EXIT ;  /* 0x000000000000094d */ /* 0x000fea0003800000 */
[----:B------:R-:W0:Y:S01]  /*0080*/  LDCU UR7, c[0x0][0x3ac] ;  /* 0x00007580ff0777ac */ /* 0x000e220008000800 */
[----:B------:R-:W1:Y:S01]  /*0090*/  LDC.64 R2, c[0x0][0x3a0] ;  /* 0x0000e800ff027b82 */ /* 0x000e620000000a00 */
[----:B------:R-:W-:Y:S01]  /*00a0*/  HFMA2 R24, -RZ, RZ, 0, 0 ;  /* 0x00000000ff187431 */ /* 0x000fe200000001ff */
[----:B------:R-:W2:Y:S01]  /*00b0*/  LDCU.64 UR12, c[0x0][0x358] ;  /* 0x00006b00ff0c77ac */ /* 0x000ea20008000a00 */
[----:B0-----:R-:W-:Y:S01]  /*00c0*/  UISETP.GE.AND UP0, UPT, UR7, 0x1, UPT ;  /* 0x000000010700788c */ /* 0x001fe2000bf06270 */
[----:B-1----:R-:W-:-:S08]  /*00d0*/  IMAD.WIDE R2, R13, 0x4, R2 ;  /* 0x000000040d027825 */ /* 0x002fd000078e0202 */
[----:B--2---:R-:W-:Y:S05]  /*00e0*/  BRA.U !UP0, `(.L_x_5) ;  /* 0x0000000508707547 */ /* 0x004fea000b800000 */
[----:B------:R-:W0:Y:S01]  /*00f0*/  LDCU.128 UR8, c[0x0][0x380] ;  /* 0x00007000ff0877ac */ /* 0x000e220008000c00 */
[----:B------:R-:W1:Y:S01]  /*0100*/  LDC.64 R4, c[0x0][0x390] ;  /* 0x0000e400ff047b82 */ /* 0x000e620000000a00 */
[----:B------:R-:W-:Y:S01]  /*0110*/  MOV R24, RZ ;  /* 0x000000ff00187202 */ /* 0x000fe20000000f00 */
[----:B------:R-:W-:Y:S01]  /*0120*/  ULEA.HI UR4, UR7, UR7, URZ, 0x1 ;  /* 0x0000000707047291 */ /* 0x000fe2000f8f08ff */
[----:B------:R-:W-:-:S03]  /*0130*/  MOV R10, RZ ;  /* 0x000000ff000a7202 */ /* 0x000fc60000000f00 */
[----:B------:R-:W-:Y:S02]  /*0140*/  USHF.R.S32.HI UR5, URZ, 0x1, UR4 ;  /* 0x00000001ff057899 */ /* 0x000fe40008011404 */
[----:B------:R-:W2:Y:S01]  /*0150*/  LDC.64 R6, c[0x0][0x398] ;  /* 0x0000e600ff067b82 */ /* 0x000ea20000000a00 */
[----:B------:R-:W-:-:S03]  /*0160*/  USHF.R.S32.HI UR4, URZ, 0x1f, UR7 ;  /* 0x0000001fff047899 */ /* 0x000fc60008011407 */
[----:B------:R-:W-:Y:S01]  /*0170*/  IMAD R11, R13, UR5, RZ ;  /* 0x000000050d0b7c24 */ /* 0x000fe2000f8e02ff */
[----:B------:R-:W-:Y:S02]  /*0180*/  ULEA.HI UR4, UR4, UR7, URZ, 0x5 ;  /* 0x0000000704047291 */ /* 0x000fe4000f8f28ff */
[----:B0-----:R-:W-:Y:S02]  /*0190*/  UIADD3 UR5, UP0, UPT, UR8, 0x10, URZ ;  /* 0x0000001008057890 */ /* 0x001fe4000ff1e0ff */
[C---:B------:R-:W-:Y:S01]  /*01a0*/  IADD3 R14, P0, PT, R11.reuse, UR10, RZ ;  /* 0x0000000a0b0e7c10 */ /* 0x040fe2000ff1e0ff */
[----:B------:R-:W-:Y:S02]  /*01b0*/  USHF.R.S32.HI UR4, URZ, 0x5, UR4 ;  /* 0x00000005ff047899 */ /* 0x000fe40008011404 */
[----:B------:R-:W-:Y:S01]  /*01c0*/  UIADD3.X UR6, UPT, UPT, URZ, UR9, URZ, UP0, !UPT ;  /* 0x00000009ff067290 */ /* 0x000fe200087fe4ff */
[----:B------:R-:W-:Y:S02]  /*01d0*/  LEA.HI.X.SX32 R11, R11, UR11, 0x1, P0 ;  /* 0x0000000b0b0b7c11 */ /* 0x000fe400080f0eff */
[----:B------:R-:W-:Y:S01]  /*01e0*/  MOV R12, UR5 ;  /* 0x00000005000c7c02 */ /* 0x000fe20008000f00 */
[----:B------:R-:W-:-:S02]  /*01f0*/  IMAD R13, R13, UR4, RZ ;  /* 0x000000040d0d7c24 */ /* 0x000fc4000f8e02ff */
[----:B------:R-:W-:-:S07]  /*0200*/  IMAD.U32 R19, RZ, RZ, UR6 ;  /* 0x00000006ff137e24 */ /* 0x000fce000f8e00ff */
.L_x_6:
[----:B------:R-:W-:Y:S02]  /*0210*/  MOV R8, R14 ;  /* 0x0000000e00087202 */ /* 0x000fe40000000f00 */
[----:B------:R-:W-:-:S05]  /*0220*/  MOV R9, R11 ;  /* 0x0000000b00097202 */ /* 0x000fca0000000f00 */
[----:B------:R0:W3:Y:S01]  /*0230*/  LDG.E.CONSTANT R16, desc[UR12][R8.64] ;  /* 0x0000000c08107981 */ /* 0x0000e2000c1e9900 */
[----:B------:R-:W-:-:S05]  /*0240*/  SHF.R.U32.HI R0, RZ, 0x5, R10 ;  /* 0x00000005ff007819 */ /* 0x000fca000001160a */
[----:B-1----:R-:W-:Y:S01]  /*0250*/  IMAD.WIDE.U32 R20, R0, 0x4, R4 ;  /* 0x0000000400147825 */ /* 0x002fe200078e0004 */
[----:B------:R-:W-:-:S03]  /*0260*/  IADD3 R23, PT, PT, R13, R0, RZ ;  /* 0x000000000d177210 */ /* 0x000fc60007ffe0ff */
[----:B0-----:R-:W-:Y:S01]  /*0270*/  IMAD.MOV.U32 R8, RZ, RZ, R12 ;  /* 0x000000ffff087224 */ /* 0x001fe200078e000c */
[----:B------:R-:W-:Y:S01]  /*0280*/  MOV R9, R19 ;  /* 0x0000001300097202 */ /* 0x000fe20000000f00 */
[----:B------:R3:W4:Y:S01]  /*0290*/  LDG.E.CONSTANT R17, desc[UR12][R20.64] ;  /* 0x0000000c14117981 */ /* 0x000722000c1e9900 */
[----:B--2---:R-:W-:-:S03]  /*02a0*/  IMAD.WIDE R22, R23, 0x4, R6 ;  /* 0x0000000417167825 */ /* 0x004fc600078e0206 */
[----:B------:R-:W4:Y:S04]  /*02b0*/  LDG.E.CONSTANT R26, desc[UR12][R8.64+-0x10] ;  /* 0xfffff00c081a7981 */ /* 0x000f28000c1e9900 */
[----:B------:R-:W2:Y:S04]  /*02c0*/  LDG.E.CONSTANT R28, desc[UR12][R8.64+-0xc] ;  /* 0xfffff40c081c7981 */ /* 0x000ea8000c1e9900 */
[----:B------:R0:W5:Y:S04]  /*02d0*/  LDG.E.CONSTANT R15, desc[UR12][R22.64] ;  /* 0x0000000c160f7981 */ /* 0x000168000c1e9900 */
[----:B------:R-:W5:Y:S04]  /*02e0*/  LDG.E.CONSTANT R19, desc[UR12][R8.64+-0x8] ;  /* 0xfffff80c08137981 */ /* 0x000f68000c1e9900 */
[----:B------:R-:W5:Y:S04]  /*02f0*/  LDG.E.CONSTANT R0, desc[UR12][R8.64+-0x4] ;  /* 0xfffffc0c08007981 */ /* 0x000f68000c1e9900 */
[----:B------:R-:W5:Y:S04]  /*0300*/  LDG.E.CONSTANT R22, desc[UR12][R8.64] ;  /* 0x0000000c08167981 */ /* 0x000f68000c1e9900 */
[----:B------:R-:W5:Y:S04]  /*0310*/  LDG.E.CONSTANT R20, desc[UR12][R8.64+0x4] ;  /* 0x0000040c08147981 */ /* 0x000f68000c1e9900 */
[----:B------:R-:W5:Y:S04]  /*0320*/  LDG.E.CONSTANT R18, desc[UR12][R8.64+0x8] ;  /* 0x0000080c08127981 */ /* 0x000f68000c1e9900 */
[----:B------:R-:W5:Y:S01]  /*0330*/  LDG.E.CONSTANT R12, desc[UR12][R8.64+0xc] ;  /* 0x00000c0c080c7981 */ /* 0x000f62000c1e9900 */
[----:B------:R-:W-:-:S04]  /*0340*/  IADD3 R10, PT, PT, R10, 0x8, RZ ;  /* 0x000000080a0a7810 */ /* 0x000fc80007ffe0ff */
[----:B------:R-:W-:Y:S02]  /*0350*/  ISETP.GE.AND P0, PT, R10, UR7, PT ;  /* 0x000000070a007c0c */ /* 0x000fe4000bf06270 */
[----:B------:R-:W-:-:S04]  /*0360*/  IADD3 R14, P1, PT, R14, 0x4, RZ ;  /* 0x000000040e0e7810 */ /* 0x000fc80007f3e0ff */
[----:B------:R-:W-:Y:S02]  /*0370*/  IADD3.X R11, PT, PT, RZ, R11, RZ, P1, !PT ;  /* 0x0000000bff0b7210 */ /* 0x000fe40000ffe4ff */
[----:B---3--:R-:W-:-:S04]  /*0380*/  SHF.L.U32 R21, R16, 0x2, RZ ;  /* 0x0000000210157819 */ /* 0x008fc800000006ff */
[----:B------:R-:W-:Y:S02]  /*0390*/  LOP3.LUT R27, R21, 0x3c, RZ, 0xc0, !PT ;  /* 0x0000003c151b7812 */ /* 0x000fe400078ec0ff */
[--C-:B------:R-:W-:Y:S02]  /*03a0*/  SHF.R.U32.HI R21, RZ, 0x2, R16.reuse ;  /* 0x00000002ff157819 */ /* 0x100fe40000011610 */
[----:B------:R1:W3:Y:S02]  /*03b0*/  LDC R25, c[0x3][R27] ;  /* 0x00c000001b197b82 */ /* 0x0002e40000000800 */
[----:B-1----:R-:W-:Y:S02]  /*03c0*/  LOP3.LUT R27, R21, 0x3c, RZ, 0xc0, !PT ;  /* 0x0000003c151b7812 */ /* 0x002fe400078ec0ff */
[----:B------:R-:W-:-:S04]  /*03d0*/  SHF.R.U32.HI R21, RZ, 0x6, R16 ;  /* 0x00000006ff157819 */ /* 0x000fc80000011610 */
[----:B0-----:R-:W0:Y:S01]  /*03e0*/  LDC R23, c[0x3][R27] ;  /* 0x00c000001b177b82 */ /* 0x001e220000000800 */
[----:B------:R-:W-:-:S07]  /*03f0*/  LOP3.LUT R21, R21, 0x3c, RZ, 0xc0, !PT ;  /* 0x0000003c15157812 */ /* 0x000fce00078ec0ff */
[----:B------:R-:W1:Y:S01]  /*0400*/  LDC R21, c[0x3][R21] ;  /* 0x00c0000015157b82 */ /* 0x000e620000000800 */
[C---:B----4-:R-:W-:Y:S01]  /*0410*/  FMUL R26, R17.reuse, R26 ;  /* 0x0000001a111a7220 */ /* 0x050fe20000400000 */
[----:B--2---:R-:W-:-:S03]  /*0420*/  FMUL R28, R17, R28 ;  /* 0x0000001c111c7220 */ /* 0x004fc60000400000 */
[----:B---3--:R-:W-:-:S04]  /*0430*/  FMUL R25, R25, R26 ;  /* 0x0000001a19197220 */ /* 0x008fc80000400000 */
[----:B-----5:R-:W-:Y:S01]  /*0440*/  FFMA R24, R15, R25, R24 ;  /* 0x000000190f187223 */ /* 0x020fe20000000018 */
[----:B------:R-:W-:Y:S01]  /*0450*/  FMUL R26, R17, R19 ;  /* 0x00000013111a7220 */ /* 0x000fe20000400000 */
[----:B0-----:R-:W-:Y:S01]  /*0460*/  FMUL R25, R23, R28 ;  /* 0x0000001c17197220 */ /* 0x001fe20000400000 */
[----:B------:R-:W-:-:S04]  /*0470*/  SHF.R.U32.HI R23, RZ, 0xa, R16 ;  /* 0x0000000aff177819 */ /* 0x000fc80000011610 */
[----:B------:R-:W-:Y:S02]  /*0480*/  LOP3.LUT R29, R23, 0x3c, RZ, 0xc0, !PT ;  /* 0x0000003c171d7812 */ /* 0x000fe400078ec0ff */
[----:B------:R-:W-:Y:S01]  /*0490*/  SHF.R.U32.HI R23, RZ, 0xe, R16 ;  /* 0x0000000eff177819 */ /* 0x000fe20000011610 */
[----:B------:R-:W-:Y:S01]  /*04a0*/  FFMA R24, R15, R25, R24 ;  /* 0x000000190f187223 */ /* 0x000fe20000000018 */
[----:B------:R-:W0:Y:S01]  /*04b0*/  LDC R19, c[0x3][R29] ;  /* 0x00c000001d137b82 */ /* 0x000e220000000800 */
[--C-:B------:R-:W-:Y:S01]  /*04c0*/  SHF.R.U32.HI R25, RZ, 0x12, R16.reuse ;  /* 0x00000012ff197819 */ /* 0x100fe20000011610 */
[----:B-1----:R-:W-:Y:S01]  /*04d0*/  FMUL R21, R21, R26 ;  /* 0x0000001a15157220 */ /* 0x002fe20000400000 */
[----:B------:R-:W-:Y:S02]  /*04e0*/  LOP3.LUT R28, R23, 0x3c, RZ, 0xc0, !PT ;  /* 0x0000003c171c7812 */ /* 0x000fe400078ec0ff */
[--C-:B------:R-:W-:Y:S02]  /*04f0*/  SHF.R.U32.HI R26, RZ, 0x16, R16.reuse ;  /* 0x00000016ff1a7819 */ /* 0x100fe40000011610 */
[----:B------:R-:W-:Y:S01]  /*0500*/  LOP3.LUT R27, R25, 0x3c, RZ, 0xc0, !PT ;  /* 0x0000003c191b7812 */ /* 0x000fe200078ec0ff */
[----:B------:R-:W1:Y:S01]  /*0510*/  LDC R23, c[0x3][R28] ;  /* 0x00c000001c177b82 */ /* 0x000e620000000800 */
[----:B------:R-:W-:-:S02]  /*0520*/  SHF.R.U32.HI R16, RZ, 0x1c, R16 ;  /* 0x0000001cff107819 */ /* 0x000fc40000011610 */
[----:B------:R-:W-:-:S03]  /*0530*/  LOP3.LUT R26, R26, 0x3c, RZ, 0xc0, !PT ;  /* 0x0000003c1a1a7812 */ /* 0x000fc600078ec0ff */
[----:B------:R-:W-:Y:S02]  /*0540*/  IMAD.SHL.U32 R16, R16, 0x4, RZ ;  /* 0x0000000410107824 */ /* 0x000fe400078e00ff */
[----:B------:R-:W2:Y:S08]  /*0550*/  LDC R25, c[0x3][R27] ;  /* 0x00c000001b197b82 */ /* 0x000eb00000000800 */
[----:B------:R-:W3:Y:S08]  /*0560*/  LDC R26, c[0x3][R26] ;  /* 0x00c000001a1a7b82 */ /* 0x000ef00000000800 */
[----:B------:R-:W4:Y:S01]  /*0570*/  LDC R16, c[0x3][R16] ;  /* 0x00c0000010107b82 */ /* 0x000f220000000800 */
[----:B------:R-:W-:Y:S01]  /*0580*/  FMUL R0, R17, R0 ;  /* 0x0000000011007220 */ /* 0x000fe20000400000 */
[----:B------:R-:W-:Y:S01]  /*0590*/  FFMA R24, R15, R21, R24 ;  /* 0x000000150f187223 */ /* 0x000fe20000000018 */
[C---:B------:R-:W-:Y:S01]  /*05a0*/  FMUL R22, R17.reuse, R22 ;  /* 0x0000001611167220 */ /* 0x040fe20000400000 */
[----:B------:R-:W-:Y:S01]  /*05b0*/  FMUL R20, R17, R20 ;  /* 0x0000001411147220 */ /* 0x000fe20000400000 */
[----:B0-----:R-:W-:-:S04]  /*05c0*/  FMUL R19, R19, R0 ;  /* 0x0000000013137220 */ /* 0x001fc80000400000 */
[----:B------:R-:W-:Y:S01]  /*05d0*/  FFMA R24, R15, R19, R24 ;  /* 0x000000130f187223 */ /* 0x000fe20000000018 */
[----:B-1----:R-:W-:Y:S01]  /*05e0*/  FMUL R23, R23, R22 ;  /* 0x0000001617177220 */ /* 0x002fe20000400000 */
[----:B------:R-:W-:-:S03]  /*05f0*/  FMUL R19, R17, R18 ;  /* 0x0000001211137220 */ /* 0x000fc60000400000 */
[----:B------:R-:W-:Y:S01]  /*0600*/  FFMA R24, R15, R23, R24 ;  /* 0x000000170f187223 */ /* 0x000fe20000000018 */
[----:B--2---:R-:W-:Y:S01]  /*0610*/  FMUL R25, R25, R20 ;  /* 0x0000001419197220 */ /* 0x004fe20000400000 */
[----:B------:R-:W-:-:S03]  /*0620*/  FMUL R17, R17, R12 ;  /* 0x0000000c11117220 */ /* 0x000fc60000400000 */
[----:B------:R-:W-:Y:S01]  /*0630*/  FFMA R24, R15, R25, R24 ;  /* 0x000000190f187223 */ /* 0x000fe20000000018 */
[----:B---3--:R-:W-:Y:S01]  /*0640*/  FMUL R19, R26, R19 ;  /* 0x000000131a137220 */ /* 0x008fe20000400000 */
[----:B------:R-:W-:-:S03]  /*0650*/  IADD3 R12, P2, PT, R8, 0x20, RZ ;  /* 0x00000020080c7810 */ /* 0x000fc60007f5e0ff */
[----:B------:R-:W-:Y:S01]  /*0660*/  FFMA R24, R15, R19, R24 ;  /* 0x000000130f187223 */ /* 0x000fe20000000018 */
[----:B----4-:R-:W-:Y:S01]  /*0670*/  FMUL R17, R16, R17 ;  /* 0x0000001110117220 */ /* 0x010fe20000400000 */
[----:B------:R-:W-:-:S03]  /*0680*/  IADD3.X R19, PT, PT, RZ, R9, RZ, P2, !PT ;  /* 0x00000009ff137210 */ /* 0x000fc600017fe4ff */
[----:B------:R-:W-:Y:S01]  /*0690*/  FFMA R24, R15, R17, R24 ;  /* 0x000000110f187223 */ /* 0x000fe20000000018 */
[----:B------:R-:W-:Y:S06]  /*06a0*/  @!P0 BRA `(.L_x_6) ;  /* 0xfffffff800d88947 */ /* 0x000fec000383ffff */
.L_x_5:
[----:B------:R-:W-:Y:S01]  /*06b0*/  STG.E desc[UR12][R2.64], R24 ;  /* 0x0000001802007986 */ /* 0x000fe2000c10190c */
[----:B------:R-:W-:Y:S05]  /*06c0*/  EXIT ;  /* 0x000000000000794d */ /* 0x000fea0003800000 */
.L_x_7:
        /* <DEDUP_REMOVED lines=11> */
.L_x_34:


//--------------------- .text._Z27nvfp4_gemv_packed_v2_sharedPKfPKhS0_S0_Pfii --------------------------
	.section	.text._Z27nvfp4_gemv_packed_v2_sharedPKfPKhS0_S0_Pfii,"ax",@progbits
	.align	128
        .global         _Z27nvfp4_gemv_packed_v2_sharedPKfPKhS0_S0_Pfii
        .type           _Z27nvfp4_gemv_packed_v2_sharedPKfPKhS0_S0_Pfii,@function
        .size           _Z27nvfp4_gemv_packed_v2_sharedPKfPKhS0_S0_Pfii,(.L_x_35 - _Z27nvfp4_gemv_packed_v2_sharedPKfPKhS0_S0_Pfii)
        .other          _Z27nvfp4_gemv_packed_v2_sharedPKfPKhS0_S0_Pfii,@"STO_CUDA_ENTRY STV_DEFAULT"
_Z27nvfp4_gemv_packed_v2_sharedPKfPKhS0_S0_Pfii:
.text._Z27nvfp4_gemv_packed_v2_sharedPKfPKhS0_S0_Pfii:
[----:B------:R-:W-:Y:S01]  /*0000*/  LDC R1, c[0x0][0x37c] ;  /* 0x0000df00ff017b82 */ /* 0x000fe20000000800 */
[----:B------:R-:W0:Y:S01]  /*0010*/  S2R R0, SR_TID.X ;  /* 0x0000000000007919 */ /* 0x000e220000002100 */
[----:B------:R-:W1:Y:S06]  /*0020*/  LDCU UR7, c[0x0][0x3ac] ;  /* 0x00007580ff0777ac */ /* 0x000e6c0008000800 */
[----:B------:R-:W0:Y:S01]  /*0030*/  S2UR UR5, SR_CTAID.X ;  /* 0x00000000000579c3 */ /* 0x000e220000002500 */
[----:B------:R-:W-:Y:S01]  /*0040*/  IMAD.MOV.U32 R2, RZ, RZ, RZ ;  /* 0x000000ffff027224 */ /* 0x000fe200078e00ff */
[----:B------:R-:W2:Y:S06]  /*0050*/  LDCU.64 UR10, c[0x0][0x358] ;  /* 0x00006b00ff0a77ac */ /* 0x000eac0008000a00 */
[----:B------:R-:W0:Y:S01]  /*0060*/  LDC R3, c[0x0][0x360] ;  /* 0x0000d800ff037b82 */ /* 0x000e220000000800 */
[----:B-1----:R-:W-:-:S02]  /*0070*/  UISETP.GE.AND UP0, UPT, UR7, 0x1, UPT ;  /* 0x000000010700788c */ /* 0x002fc4000bf06270 */
[----:B------:R-:W-:-:S04]  /*0080*/  USHF.R.S32.HI UR4, URZ, 0x1f, UR7 ;  /* 0x0000001fff047899 */ /* 0x000fc80008011407 */
[----:B------:R-:W-:Y:S01]  /*0090*/  ULEA.HI UR4, UR4, UR7, URZ, 0x5 ;  /* 0x0000000704047291 */ /* 0x000fe2000f8f28ff */
[----:B0-----:R-:W-:Y:S02]  /*00a0*/  IMAD R4, R3, UR5, R0 ;  /* 0x0000000503047c24 */ /* 0x001fe4000f8e0200 */
[----:B--2---:R-:W-:Y:S09]  /*00b0*/  BRA.U !UP0, `(.L_x_8) ;  /* 0x0000000d08347547 */ /* 0x004ff2000b800000 */
[----:B------:R-:W0:Y:S01]  /*00c0*/  I2F.U32.RP R7, R3 ;  /* 0x0000000300077306 */ /* 0x000e220000209000 */
[C---:B------:R-:W-:Y:S01]  /*00d0*/  IMAD.IADD R6, R3.reuse, 0x1, R0 ;  /* 0x0000000103067824 */ /* 0x040fe200078e0200 */
[----:B------:R-:W1:Y:S01]  /*00e0*/  S2UR UR8, SR_CgaCtaId ;  /* 0x00000000000879c3 */ /* 0x000e620000008800 */
[----:B------:R-:W-:Y:S01]  /*00f0*/  IMAD.MOV.U32 R8, RZ, RZ, RZ ;  /* 0x000000ffff087224 */ /* 0x000fe200078e00ff */
[----:B------:R-:W-:Y:S01]  /*0100*/  ISETP.NE.U32.AND P2, PT, R3, RZ, PT ;  /* 0x000000ff0300720c */ /* 0x000fe20003f45070 */
[----:B------:R-:W-:Y:S01]  /*0110*/  UMOV UR5, 0x400 ;  /* 0x0000040000057882 */ /* 0x000fe20000000000 */
[C---:B------:R-:W-:Y:S01]  /*0120*/  ISETP.GE.U32.AND P0, PT, R6.reuse, 0x100, PT ;  /* 0x000001000600780c */ /* 0x040fe20003f06070 */
[----:B------:R-:W-:Y:S01]  /*0130*/  UIADD3 UR6, UPT, UPT, UR5, 0x400, URZ ;  /* 0x0000040005067890 */ /* 0x000fe2000fffe0ff */
[C---:B------:R-:W-:Y:S01]  /*0140*/  VIMNMX.U32 R5, PT, PT, R6.reuse, 0x100, !PT ;  /* 0x0000010006057848 */ /* 0x040fe20007fe0000 */
[----:B------:R-:W-:Y:S01]  /*0150*/  USHF.R.S32.HI UR4, URZ, 0x5, UR4 ;  /* 0x00000005ff047899 */ /* 0x000fe20008011404 */
[----:B------:R-:W-:Y:S01]  /*0160*/  IMAD.IADD R10, R6, 0x1, R3 ;  /* 0x00000001060a7824 */ /* 0x000fe200078e0203 */
[----:B------:R-:W-:Y:S01]  /*0170*/  USHF.R.U32.HI UR7, URZ, 0x1, UR7 ;  /* 0x00000001ff077899 */ /* 0x000fe20008011607 */
[----:B0-----:R-:W0:Y:S01]  /*0180*/  MUFU.RCP R7, R7 ;  /* 0x0000000700077308 */ /* 0x001e220000001000 */
[----:B-1----:R-:W-:-:S02]  /*0190*/  ULEA UR5, UR8, UR5, 0x18 ;  /* 0x0000000508057291 */ /* 0x002fc4000f8ec0ff */
[----:B------:R-:W-:Y:S01]  /*01a0*/  ULEA UR6, UR8, UR6, 0x18 ;  /* 0x0000000608067291 */ /* 0x000fe2000f8ec0ff */
[----:B0-----:R-:W-:-:S03]  /*01b0*/  VIADD R9, R7, 0xffffffe ;  /* 0x0ffffffe07097836 */ /* 0x001fc60000000000 */
[----:B------:R-:W-:-:S03]  /*01c0*/  LEA R12, R0, UR5, 0x2 ;  /* 0x00000005000c7c11 */ /* 0x000fc6000f8e10ff */
[----:B------:R-:W0:Y:S02]  /*01d0*/  F2I.FTZ.U32.TRUNC.NTZ R9, R9 ;  /* 0x0000000900097305 */ /* 0x000e24000021f000 */
[----:B0-----:R-:W-:-:S05]  /*01e0*/  IADD3 R2, PT, PT, RZ, -R9, RZ ;  /* 0x80000009ff027210 */ /* 0x001fca0007ffe0ff */
[----:B------:R-:W-:Y:S01]  /*01f0*/  IMAD R11, R2, R3, RZ ;  /* 0x00000003020b7224 */ /* 0x000fe200078e02ff */
[----:B------:R-:W-:-:S03]  /*0200*/  SEL R2, RZ, 0x1, P0 ;  /* 0x00000001ff027807 */ /* 0x000fc60000000000 */
[----:B------:R-:W-:Y:S01]  /*0210*/  IMAD.HI.U32 R7, R9, R11, R8 ;  /* 0x0000000b09077227 */ /* 0x000fe200078e0008 */
[----:B------:R-:W-:Y:S02]  /*0220*/  IADD3 R8, PT, PT, R5, -R6, -R2 ;  /* 0x8000000605087210 */ /* 0x000fe40007ffe802 */
[----:B------:R-:W-:Y:S01]  /*0230*/  LEA R11, R0, UR6, 0x2 ;  /* 0x00000006000b7c11 */ /* 0x000fe2000f8e10ff */
[----:B------:R-:W-:Y:S02]  /*0240*/  IMAD R9, R4, UR4, RZ ;  /* 0x0000000404097c24 */ /* 0x000fe4000f8e02ff */
[----:B------:R-:W-:-:S05]  /*0250*/  IMAD.HI.U32 R5, R7, R8, RZ ;  /* 0x0000000807057227 */ /* 0x000fca00078e00ff */
[----:B------:R-:W-:-:S05]  /*0260*/  IADD3 R7, PT, PT, -R5, RZ, RZ ;  /* 0x000000ff05077210 */ /* 0x000fca0007ffe1ff */
[----:B------:R-:W-:Y:S02]  /*0270*/  IMAD R8, R3, R7, R8 ;  /* 0x0000000703087224 */ /* 0x000fe400078e0208 */
[----:B------:R-:W-:-:S03]  /*0280*/  HFMA2 R7, -RZ, RZ, 0, 0 ;  /* 0x00000000ff077431 */ /* 0x000fc600000001ff */
[----:B------:R-:W-:-:S13]  /*0290*/  ISETP.GE.U32.AND P0, PT, R8, R3, PT ;  /* 0x000000030800720c */ /* 0x000fda0003f06070 */
[----:B------:R-:W-:Y:S02]  /*02a0*/  @P0 IMAD.IADD R8, R8, 0x1, -R3 ;  /* 0x0000000108080824 */ /* 0x000fe400078e0a03 */
[----:B------:R-:W-:-:S03]  /*02b0*/  @P0 VIADD R5, R5, 0x1 ;  /* 0x0000000105050836 */ /* 0x000fc60000000000 */
[----:B------:R-:W-:Y:S01]  /*02c0*/  ISETP.GE.U32.AND P1, PT, R8, R3, PT ;  /* 0x000000030800720c */ /* 0x000fe20003f26070 */
[----:B------:R-:W-:-:S12]  /*02d0*/  IMAD R8, R4, UR7, RZ ;  /* 0x0000000704087c24 */ /* 0x000fd8000f8e02ff */
[----:B------:R-:W-:Y:S02]  /*02e0*/  @P1 IADD3 R5, PT, PT, R5, 0x1, RZ ;  /* 0x0000000105051810 */ /* 0x000fe40007ffe0ff */
[----:B------:R-:W-:-:S05]  /*02f0*/  @!P2 LOP3.LUT R5, RZ, R3, RZ, 0x33, !PT ;  /* 0x00000003ff05a212 */ /* 0x000fca00078e33ff */
[----:B------:R-:W-:Y:S02]  /*0300*/  IMAD.IADD R5, R2, 0x1, R5 ;  /* 0x0000000102057824 */ /* 0x000fe400078e0205 */
[----:B------:R-:W-:-:S07]  /*0310*/  IMAD.MOV.U32 R2, RZ, RZ, RZ ;  /* 0x000000ffff027224 */ /* 0x000fce00078e00ff */
.L_x_26:
[----:B------:R-:W-:Y:S01]  /*0320*/  ISETP.GT.U32.AND P0, PT, R0, 0xff, PT ;  /* 0x000000ff0000780c */ /* 0x000fe20003f04070 */
[----:B0-----:R-:W0:Y:S01]  /*0330*/  LDCU UR7, c[0x0][0x3ac] ;  /* 0x00007580ff0777ac */ /* 0x001e220008000800 */
[----:B------:R-:W-:Y:S11]  /*0340*/  BSSY.RECONVERGENT B1, `(.L_x_9) ;  /* 0x0000061000017945 */ /* 0x000ff60003800200 */
[----:B-1234-:R-:W-:Y:S05]  /*0350*/  @P0 BRA `(.L_x_10) ;  /* 0x00000004007c0947 */ /* 0x01efea0003800000 */
[----:B------:R-:W-:Y:S01]  /*0360*/  LOP3.LUT R17, R5, 0x3, RZ, 0xc0, !PT ;  /* 0x0000000305117812 */ /* 0x000fe200078ec0ff */
[----:B------:R-:W-:Y:S01]  /*0370*/  BSSY.RECONVERGENT B0, `(.L_x_11) ;  /* 0x000002c000007945 */ /* 0x000fe20003800200 */
[----:B------:R-:W-:Y:S02]  /*0380*/  IMAD.MOV.U32 R27, RZ, RZ, R0 ;  /* 0x000000ffff1b7224 */ /* 0x000fe400078e0000 */
[----:B------:R-:W-:-:S13]  /*0390*/  ISETP.NE.AND P0, PT, R17, 0x3, PT ;  /* 0x000000031100780c */ /* 0x000fda0003f05270 */
[----:B------:R-:W-:Y:S05]  /*03a0*/  @!P0 BRA `(.L_x_12) ;  /* 0x0000000000a08947 */ /* 0x000fea0003800000 */
[----:B------:R-:W1:Y:S01]  /*03b0*/  LDC R16, c[0x0][0x3ac] ;  /* 0x0000eb00ff107b82 */ /* 0x000e620000000800 */
[----:B------:R-:W-:Y:S01]  /*03c0*/  IADD3 R13, PT, PT, R0, R7, RZ ;  /* 0x00000007000d7210 */ /* 0x000fe20007ffe0ff */
[----:B------:R-:W-:Y:S01]  /*03d0*/  BSSY.RECONVERGENT B2, `(.L_x_13) ;  /* 0x0000007000027945 */ /* 0x000fe20003800200 */
[----:B------:R-:W-:Y:S02]  /*03e0*/  IMAD.MOV.U32 R15, RZ, RZ, RZ ;  /* 0x000000ffff0f7224 */ /* 0x000fe400078e00ff */
[----:B-1----:R-:W-:-:S13]  /*03f0*/  ISETP.GE.AND P0, PT, R13, R16, PT ;  /* 0x000000100d00720c */ /* 0x002fda0003f06270 */
[----:B------:R-:W-:Y:S05]  /*0400*/  @P0 BRA `(.L_x_14) ;  /* 0x00000000000c0947 */ /* 0x000fea0003800000 */
[----:B------:R-:W1:Y:S02]  /*0410*/  LDC.64 R14, c[0x0][0x380] ;  /* 0x0000e000ff0e7b82 */ /* 0x000e640000000a00 */
[----:B-1----:R-:W-:-:S06]  /*0420*/  IMAD.WIDE.U32 R14, R13, 0x4, R14 ;  /* 0x000000040d0e7825 */ /* 0x002fcc00078e000e */
[----:B------:R1:W5:Y:S02]  /*0430*/  LDG.E.CONSTANT R15, desc[UR10][R14.64] ;  /* 0x0000000a0e0f7981 */ /* 0x000364000c1e9900 */
.L_x_14:
[----:B0-----:R-:W-:Y:S05]  /*0440*/  BSYNC.RECONVERGENT B2 ;  /* 0x0000000000027941 */ /* 0x001fea0003800200 */
.L_x_13:
[----:B-----5:R2:W-:Y:S01]  /*0450*/  STS [R12], R15 ;  /* 0x0000000f0c007388 */ /* 0x0205e20000000800 */
[----:B------:R-:W-:Y:S01]  /*0460*/  ISETP.NE.AND P0, PT, R17, RZ, PT ;  /* 0x000000ff1100720c */ /* 0x000fe20003f05270 */
[----:B------:R-:W-:-:S12]  /*0470*/  IMAD.MOV.U32 R27, RZ, RZ, R6 ;  /* 0x000000ffff1b7224 */ /* 0x000fd800078e0006 */
[----:B--2---:R-:W-:Y:S05]  /*0480*/  @!P0 BRA `(.L_x_12) ;  /* 0x0000000000688947 */ /* 0x004fea0003800000 */
[----:B------:R-:W-:Y:S01]  /*0490*/  IADD3 R13, PT, PT, R13, R3, RZ ;  /* 0x000000030d0d7210 */ /* 0x000fe20007ffe0ff */
[----:B------:R-:W-:Y:S01]  /*04a0*/  BSSY.RECONVERGENT B2, `(.L_x_15) ;  /* 0x0000008000027945 */ /* 0x000fe20003800200 */
[----:B------:R-:W-:Y:S02]  /*04b0*/  IMAD R18, R3, 0x4, R12 ;  /* 0x0000000403127824 */ /* 0x000fe400078e020c */
[----:B------:R-:W-:Y:S01]  /*04c0*/  ISETP.GE.AND P0, PT, R13, R16, PT ;  /* 0x000000100d00720c */ /* 0x000fe20003f06270 */
[----:B-1----:R-:W-:-:S12]  /*04d0*/  IMAD.MOV.U32 R14, RZ, RZ, RZ ;  /* 0x000000ffff0e7224 */ /* 0x002fd800078e00ff */
[----:B------:R-:W-:Y:S05]  /*04e0*/  @P0 BRA `(.L_x_16) ;  /* 0x00000000000c0947 */ /* 0x000fea0003800000 */
[----:B------:R-:W0:Y:S02]  /*04f0*/  LDC.64 R14, c[0x0][0x380] ;  /* 0x0000e000ff0e7b82 */ /* 0x000e240000000a00 */
[----:B0-----:R-:W-:-:S06]  /*0500*/  IMAD.WIDE.U32 R14, R13, 0x4, R14 ;  /* 0x000000040d0e7825 */ /* 0x001fcc00078e000e */
[----:B------:R0:W5:Y:S02]  /*0510*/  LDG.E.CONSTANT R14, desc[UR10][R14.64] ;  /* 0x0000000a0e0e7981 */ /* 0x000164000c1e9900 */
.L_x_16:
[----:B------:R-:W-:Y:S05]  /*0520*/  BSYNC.RECONVERGENT B2 ;  /* 0x0000000000027941 */ /* 0x000fea0003800200 */
.L_x_15:
[----:B-----5:R2:W-:Y:S01]  /*0530*/  STS [R18], R14 ;  /* 0x0000000e12007388 */ /* 0x0205e20000000800 */
[----:B------:R-:W-:Y:S02]  /*0540*/  ISETP.NE.AND P0, PT, R17, 0x1, PT ;  /* 0x000000011100780c */ /* 0x000fe40003f05270 */
[----:B------:R-:W-:-:S11]  /*0550*/  MOV R27, R10 ;  /* 0x0000000a001b7202 */ /* 0x000fd60000000f00 */
[----:B--2---:R-:W-:Y:S05]  /*0560*/  @!P0 BRA `(.L_x_12) ;  /* 0x0000000000308947 */ /* 0x004fea0003800000 */
[----:B------:R-:W-:Y:S01]  /*0570*/  IMAD.IADD R17, R13, 0x1, R3 ;  /* 0x000000010d117824 */ /* 0x000fe200078e0203 */
[----:B------:R-:W-:Y:S01]  /*0580*/  BSSY.RECONVERGENT B2, `(.L_x_17) ;  /* 0x0000008000027945 */ /* 0x000fe20003800200 */
[----:B------:R-:W-:Y:S02]  /*0590*/  HFMA2 R14, -RZ, RZ, 0, 0 ;  /* 0x00000000ff0e7431 */ /* 0x000fe400000001ff */
[----:B------:R-:W-:Y:S01]  /*05a0*/  IMAD R13, R3, 0x4, R18 ;  /* 0x00000004030d7824 */ /* 0x000fe200078e0212 */
[----:B------:R-:W-:-:S13]  /*05b0*/  ISETP.GE.AND P0, PT, R17, R16, PT ;  /* 0x000000101100720c */ /* 0x000fda0003f06270 */
[----:B------:R-:W-:Y:S05]  /*05c0*/  @P0 BRA `(.L_x_18) ;  /* 0x00000000000c0947 */ /* 0x000fea0003800000 */
[----:B0-----:R-:W0:Y:S02]  /*05d0*/  LDC.64 R14, c[0x0][0x380] ;  /* 0x0000e000ff0e7b82 */ /* 0x001e240000000a00 */
[----:B0-----:R-:W-:-:S06]  /*05e0*/  IMAD.WIDE.U32 R14, R17, 0x4, R14 ;  /* 0x00000004110e7825 */ /* 0x001fcc00078e000e */
[----:B------:R1:W5:Y:S02]  /*05f0*/  LDG.E.CONSTANT R14, desc[UR10][R14.64] ;  /* 0x0000000a0e0e7981 */ /* 0x000364000c1e9900 */
.L_x_18:
[----:B------:R-:W-:Y:S05]  /*0600*/  BSYNC.RECONVERGENT B2 ;  /* 0x0000000000027941 */ /* 0x000fea0003800200 */
.L_x_17:
[----:B-----5:R2:W-:Y:S01]  /*0610*/  STS [R13], R14 ;  /* 0x0000000e0d007388 */ /* 0x0205e20000000800 */
[----:B------:R-:W-:-:S07]  /*0620*/  IMAD.IADD R27, R10, 0x1, R3 ;  /* 0x000000010a1b7824 */ /* 0x000fce00078e0203 */
.L_x_12:
[----:B0-----:R-:W-:Y:S05]  /*0630*/  BSYNC.RECONVERGENT B0 ;  /* 0x0000000000007941 */ /* 0x001fea0003800200 */
.L_x_11:
[----:B------:R-:W-:-:S13]  /*0640*/  ISETP.GE.U32.AND P0, PT, R5, 0x3, PT ;  /* 0x000000030500780c */ /* 0x000fda0003f06070 */
[----:B------:R-:W-:Y:S05]  /*0650*/  @!P0 BRA `(.L_x_10) ;  /* 0x0000000000bc8947 */ /* 0x000fea0003800000 */
[----:B------:R-:W0:Y:S01]  /*0660*/  S2UR UR6, SR_CgaCtaId ;  /* 0x00000000000679c3 */ /* 0x000e220000008800 */
[----:B------:R-:W1:Y:S01]  /*0670*/  LDCU.64 UR8, c[0x0][0x380] ;  /* 0x00007000ff0877ac */ /* 0x000e620008000a00 */
[----:B------:R-:W-:Y:S01]  /*0680*/  IMAD.IADD R22, R27, 0x1, R7 ;  /* 0x000000011b167824 */ /* 0x000fe200078e0207 */
[----:B------:R-:W-:-:S03]  /*0690*/  UMOV UR5, 0x400 ;  /* 0x0000040000057882 */ /* 0x000fc60000000000 */
[C-C-:B------:R-:W-:Y:S01]  /*06a0*/  IMAD R21, R3.reuse, 0x2, R22.reuse ;  /* 0x0000000203157824 */ /* 0x140fe200078e0216 */
[----:B--2---:R-:W-:Y:S01]  /*06b0*/  IADD3 R13, PT, PT, R22, R3, RZ ;  /* 0x00000003160d7210 */ /* 0x004fe20007ffe0ff */
[--C-:B------:R-:W-:Y:S02]  /*06c0*/  IMAD R23, R3, 0x3, R22.reuse ;  /* 0x0000000303177824 */ /* 0x100fe400078e0216 */
[----:B------:R-:W-:Y:S01]  /*06d0*/  IMAD.MOV.U32 R26, RZ, RZ, R22 ;  /* 0x000000ffff1a7224 */ /* 0x000fe200078e0016 */
[----:B------:R-:W-:Y:S01]  /*06e0*/  MOV R28, R21 ;  /* 0x00000015001c7202 */ /* 0x000fe20000000f00 */
[----:B------:R-:W-:Y:S02]  /*06f0*/  IMAD.MOV.U32 R20, RZ, RZ, R13 ;  /* 0x000000ffff147224 */ /* 0x000fe400078e000d */
[----:B------:R-:W-:Y:S01]  /*0700*/  IMAD.MOV.U32 R25, RZ, RZ, R23 ;  /* 0x000000ffff197224 */ /* 0x000fe200078e0017 */
[----:B-1----:R-:W-:Y:S01]  /*0710*/  MOV R14, UR8 ;  /* 0x00000008000e7c02 */ /* 0x002fe20008000f00 */
[----:B------:R-:W-:Y:S01]  /*0720*/  IMAD.U32 R15, RZ, RZ, UR9 ;  /* 0x00000009ff0f7e24 */ /* 0x000fe2000f8e00ff */
[----:B0-----:R-:W-:-:S06]  /*0730*/  ULEA UR5, UR6, UR5, 0x18 ;  /* 0x0000000506057291 */ /* 0x001fcc000f8ec0ff */
[----:B------:R-:W-:-:S07]  /*0740*/  LEA R24, R27, UR5, 0x2 ;  /* 0x000000051b187c11 */ /* 0x000fce000f8e10ff */
.L_x_19:
[----:B------:R-:W-:Y:S01]  /*0750*/  ISETP.GE.AND P0, PT, R26, UR7, PT ;  /* 0x000000071a007c0c */ /* 0x000fe2000bf06270 */
[----:B---3--:R-:W-:-:S12]  /*0760*/  IMAD.MOV.U32 R29, RZ, RZ, RZ ;  /* 0x000000ffff1d7224 */ /* 0x008fd800078e00ff */
[----:B------:R-:W-:-:S05]  /*0770*/  @!P0 IMAD.WIDE.U32 R16, R22, 0x4, R14 ;  /* 0x0000000416108825 */ /* 0x000fca00078e000e */
[----:B------:R-:W2:Y:S01]  /*0780*/  @!P0 LDG.E.CONSTANT R29, desc[UR10][R16.64] ;  /* 0x0000000a101d8981 */ /* 0x000ea2000c1e9900 */
[----:B------:R-:W-:-:S13]  /*0790*/  ISETP.GE.AND P0, PT, R20, UR7, PT ;  /* 0x0000000714007c0c */ /* 0x000fda000bf06270 */
[----:B------:R-:W-:Y:S01]  /*07a0*/  @!P0 IMAD.WIDE.U32 R18, R13, 0x4, R14 ;  /* 0x000000040d128825 */ /* 0x000fe200078e000e */
[----:B--2---:R0:W-:Y:S03]  /*07b0*/  STS [R24], R29 ;  /* 0x0000001d18007388 */ /* 0x0041e60000000800 */
[----:B0-----:R-:W-:-:S06]  /*07c0*/  HFMA2 R29, -RZ, RZ, 0, 0 ;  /* 0x00000000ff1d7431 */ /* 0x001fcc00000001ff */
[----:B------:R0:W2:Y:S01]  /*07d0*/  @!P0 LDG.E.CONSTANT R29, desc[UR10][R18.64] ;  /* 0x0000000a121d8981 */ /* 0x0000a2000c1e9900 */
[----:B------:R-:W-:Y:S01]  /*07e0*/  ISETP.GE.AND P0, PT, R28, UR7, PT ;  /* 0x000000071c007c0c */ /* 0x000fe2000bf06270 */
[----:B------:R-:W-:Y:S02]  /*07f0*/  IMAD R16, R3, 0x4, R24 ;  /* 0x0000000403107824 */ /* 0x000fe400078e0218 */
[----:B0-----:R-:W-:-:S03]  /*0800*/  IMAD.MOV.U32 R18, RZ, RZ, RZ ;  /* 0x000000ffff127224 */ /* 0x001fc600078e00ff */
[----:B--2---:R0:W-:Y:S07]  /*0810*/  STS [R16], R29 ;  /* 0x0000001d10007388 */ /* 0x0041ee0000000800 */
[----:B0-----:R-:W-:-:S05]  /*0820*/  @!P0 IMAD.WIDE.U32 R16, R21, 0x4, R14 ;  /* 0x0000000415108825 */ /* 0x001fca00078e000e */
[----:B------:R0:W2:Y:S01]  /*0830*/  @!P0 LDG.E.CONSTANT R18, desc[UR10][R16.64] ;  /* 0x0000000a10128981 */ /* 0x0000a2000c1e9900 */
[----:B------:R-:W-:Y:S01]  /*0840*/  ISETP.GE.AND P0, PT, R25, UR7, PT ;  /* 0x0000000719007c0c */ /* 0x000fe2000bf06270 */
[----:B------:R-:W-:Y:S01]  /*0850*/  IMAD.MOV.U32 R29, RZ, RZ, RZ ;  /* 0x000000ffff1d7224 */ /* 0x000fe200078e00ff */
[----:B0-----:R-:W-:-:S05]  /*0860*/  LEA R17, R3, R24, 0x3 ;  /* 0x0000001803117211 */ /* 0x001fca00078e18ff */
[----:B--2---:R0:W-:Y:S06]  /*0870*/  STS [R17], R18 ;  /* 0x0000001211007388 */ /* 0x0041ec0000000800 */
[----:B0-----:R-:W-:-:S05]  /*0880*/  @!P0 IMAD.WIDE.U32 R18, R23, 0x4, R14 ;  /* 0x0000000417128825 */ /* 0x001fca00078e000e */
[----:B------:R0:W2:Y:S01]  /*0890*/  @!P0 LDG.E.CONSTANT R29, desc[UR10][R18.64] ;  /* 0x0000000a121d8981 */ /* 0x0000a2000c1e9900 */
[C---:B------:R-:W-:Y:S01]  /*08a0*/  IMAD R27, R3.reuse, 0x4, R27 ;  /* 0x00000004031b7824 */ /* 0x040fe200078e021b */
[C---:B------:R-:W-:Y:S01]  /*08b0*/  LEA R20, R3.reuse, R20, 0x2 ;  /* 0x0000001403147211 */ /* 0x040fe200078e10ff */
[C---:B------:R-:W-:Y:S01]  /*08c0*/  IMAD R28, R3.reuse, 0x4, R28 ;  /* 0x00000004031c7824 */ /* 0x040fe200078e021c */
[C---:B------:R-:W-:Y:S01]  /*08d0*/  LEA R26, R3.reuse, R26, 0x2 ;  /* 0x0000001a031a7211 */ /* 0x040fe200078e10ff */
[----:B------:R-:W-:Y:S01]  /*08e0*/  IMAD R25, R3, 0x4, R25 ;  /* 0x0000000403197824 */ /* 0x000fe200078e0219 */
[----:B------:R-:W-:Y:S01]  /*08f0*/  ISETP.GE.U32.AND P0, PT, R27, 0x100, PT ;  /* 0x000001001b00780c */ /* 0x000fe20003f06070 */
[----:B------:R-:W-:-:S04]  /*0900*/  IMAD.WIDE.U32 R14, R3, 0x10, R14 ;  /* 0x00000010030e7825 */ /* 0x000fc800078e000e */
[C-C-:B0-----:R-:W-:Y:S02]  /*0910*/  IMAD R19, R3.reuse, 0xc, R24.reuse ;  /* 0x0000000c03137824 */ /* 0x141fe400078e0218 */
[----:B------:R-:W-:-:S03]  /*0920*/  IMAD R24, R3, 0x10, R24 ;  /* 0x0000001003187824 */ /* 0x000fc600078e0218 */
[----:B--2---:R3:W-:Y:S03]  /*0930*/  STS [R19], R29 ;  /* 0x0000001d13007388 */ /* 0x0047e60000000800 */
[----:B------:R-:W-:Y:S05]  /*0940*/  @!P0 BRA `(.L_x_19) ;  /* 0xfffffffc00808947 */ /* 0x000fea000383ffff */
.L_x_10:
[----:B0-----:R-:W-:Y:S05]  /*0950*/  BSYNC.RECONVERGENT B1 ;  /* 0x0000000000017941 */ /* 0x001fea0003800200 */
.L_x_9:
[----:B------:R-:W-:Y:S01]  /*0960*/  ISETP.GT.U32.AND P0, PT, R0, 0x8, PT ;  /* 0x000000080000780c */ /* 0x000fe20003f04070 */
[----:B------:R-:W-:-:S12]  /*0970*/  BSSY.RECONVERGENT B0, `(.L_x_20) ;  /* 0x000000c000007945 */ /* 0x000fd80003800200 */
[----:B------:R-:W-:Y:S05]  /*0980*/  @P0 BRA `(.L_x_21) ;  /* 0x0000000000280947 */ /* 0x000fea0003800000 */
[----:B--2---:R-:W-:-:S04]  /*0990*/  LEA.HI R13, R7, R0, RZ, 0x1b ;  /* 0x00000000070d7211 */ /* 0x004fc800078fd8ff */
[----:B------:R-:W-:-:S13]  /*09a0*/  ISETP.GE.AND P0, PT, R13, UR4, PT ;  /* 0x000000040d007c0c */ /* 0x000fda000bf06270 */
[----:B------:R-:W-:Y:S05]  /*09b0*/  @P0 BRA `(.L_x_22) ;  /* 0x0000000000140947 */ /* 0x000fea0003800000 */
[----:B-1----:R-:W0:Y:S02]  /*09c0*/  LDC.64 R14, c[0x0][0x390] ;  /* 0x0000e400ff0e7b82 */ /* 0x002e240000000a00 */
[----:B0-----:R-:W-:-:S06]  /*09d0*/  IMAD.WIDE.U32 R14, R13, 0x4, R14 ;  /* 0x000000040d0e7825 */ /* 0x001fcc00078e000e */
[----:B------:R-:W2:Y:S04]  /*09e0*/  LDG.E.CONSTANT R14, desc[UR10][R14.64] ;  /* 0x0000000a0e0e7981 */ /* 0x000ea8000c1e9900 */
[----:B--2---:R4:W-:Y:S01]  /*09f0*/  STS [R11], R14 ;  /* 0x0000000e0b007388 */ /* 0x0049e20000000800 */
[----:B------:R-:W-:Y:S05]  /*0a00*/  BRA `(.L_x_21) ;  /* 0x0000000000087947 */ /* 0x000fea0003800000 */
.L_x_22:
[----:B-1----:R-:W-:-:S05]  /*0a10*/  MOV R14, 0x3f800000 ;  /* 0x3f800000000e7802 */ /* 0x002fca0000000f00 */
[----:B------:R0:W-:Y:S02]  /*0a20*/  STS [R11], R14 ;  /* 0x0000000e0b007388 */ /* 0x0001e40000000800 */
.L_x_21:
[----:B------:R-:W-:Y:S05]  /*0a30*/  BSYNC.RECONVERGENT B0 ;  /* 0x0000000000007941 */ /* 0x000fea0003800200 */
.L_x_20:
[----:B------:R-:W5:Y:S01]  /*0a40*/  LDCU UR5, c[0x0][0x3a8] ;  /* 0x00007500ff0577ac */ /* 0x000f620008000800 */
[----:B------:R-:W-:Y:S01]  /*0a50*/  BSSY.RECONVERGENT B0, `(.L_x_23) ;  /* 0x000002e000007945 */ /* 0x000fe20003800200 */
[----:B------:R-:W-:Y:S01]  /*0a60*/  BAR.SYNC.DEFER_BLOCKING 0x0 ;  /* 0x0000000000007b1d */ /* 0x000fe20000010000 */
[----:B-----5:R-:W-:-:S13]  /*0a70*/  ISETP.GE.AND P0, PT, R4, UR5, PT ;  /* 0x0000000504007c0c */ /* 0x020fda000bf06270 */
[----:B------:R-:W-:Y:S05]  /*0a80*/  @P0 BRA `(.L_x_24) ;  /* 0x0000000000a80947 */ /* 0x000fea0003800000 */
[----:B012-4-:R-:W0:Y:S01]  /*0a90*/  S2R R14, SR_CgaCtaId ;  /* 0x00000000000e7919 */ /* 0x017e220000008800 */
[----:B------:R-:W-:Y:S01]  /*0aa0*/  MOV R13, 0x400 ;  /* 0x00000400000d7802 */ /* 0x000fe20000000f00 */
[----:B------:R-:W-:Y:S01]  /*0ab0*/  HFMA2 R18, -RZ, RZ, 0, 0 ;  /* 0x00000000ff127431 */ /* 0x000fe200000001ff */
[----:B------:R-:W-:Y:S01]  /*0ac0*/  LEA.HI R21, R7, R8, RZ, 0x1f ;  /* 0x0000000807157211 */ /* 0x000fe200078ff8ff */
[----:B------:R-:W1:Y:S02]  /*0ad0*/  LDCU UR5, c[0x0][0x3ac] ;  /* 0x00007580ff0577ac */ /* 0x000e640008000800 */
[----:B---3--:R-:W-:Y:S01]  /*0ae0*/  VIADD R19, R13, 0x400 ;  /* 0x000004000d137836 */ /* 0x008fe20000000000 */
[----:B------:R-:W2:Y:S01]  /*0af0*/  LDCU.64 UR6, c[0x0][0x388] ;  /* 0x00007100ff0677ac */ /* 0x000ea20008000a00 */
[----:B0-----:R-:W-:-:S03]  /*0b00*/  LEA R13, R14, R13, 0x18 ;  /* 0x0000000d0e0d7211 */ /* 0x001fc600078ec0ff */
[----:B-12---:R-:W-:-:S07]  /*0b10*/  LEA R19, R14, R19, 0x18 ;  /* 0x000000130e137211 */ /* 0x006fce00078ec0ff */
.L_x_25:
[----:B------:R-:W-:Y:S01]  /*0b20*/  LEA.HI R15, R18, R21, RZ, 0x1f ;  /* 0x00000015120f7211 */ /* 0x000fe200078ff8ff */
[----:B------:R-:W0:Y:S03]  /*0b30*/  LDC.64 R16, c[0x0][0x398] ;  /* 0x0000e600ff107b82 */ /* 0x000e260000000a00 */
[----:B------:R-:W-:-:S04]  /*0b40*/  IADD3 R14, P0, PT, R15, UR6, RZ ;  /* 0x000000060f0e7c10 */ /* 0x000fc8000ff1e0ff */
[----:B------:R-:W-:-:S05]  /*0b50*/  LEA.HI.X.SX32 R15, R15, UR7, 0x1, P0 ;  /* 0x000000070f0f7c11 */ /* 0x000fca00080f0eff */
[----:B------:R-:W2:Y:S01]  /*0b60*/  LDG.E.U8.CONSTANT R14, desc[UR10][R14.64] ;  /* 0x0000000a0e0e7981 */ /* 0x000ea2000c1e9100 */
[----:B------:R-:W-:-:S05]  /*0b70*/  IMAD.IADD R20, R18, 0x1, R7 ;  /* 0x0000000112147824 */ /* 0x000fca00078e0207 */
[----:B------:R-:W-:-:S05]  /*0b80*/  LEA.HI R23, R20, R9, RZ, 0x1b ;  /* 0x0000000914177211 */ /* 0x000fca00078fd8ff */
[----:B0-----:R-:W-:-:S06]  /*0b90*/  IMAD.WIDE R16, R23, 0x4, R16 ;  /* 0x0000000417107825 */ /* 0x001fcc00078e0210 */
[----:B------:R0:W3:Y:S01]  /*0ba0*/  LDG.E.CONSTANT R16, desc[UR10][R16.64] ;  /* 0x0000000a10107981 */ /* 0x0000e2000c1e9900 */
[----:B------:R-:W-:Y:S02]  /*0bb0*/  SHF.R.U32.HI R22, RZ, 0x3, R18 ;  /* 0x00000003ff167819 */ /* 0x000fe40000011612 */
[----:B------:R-:W-:Y:S02]  /*0bc0*/  IADD3 R20, PT, PT, R20, 0x2, RZ ;  /* 0x0000000214147810 */ /* 0x000fe40007ffe0ff */
[----:B------:R-:W-:Y:S02]  /*0bd0*/  LOP3.LUT R22, R22, 0x1ffffffc, RZ, 0xc0, !PT ;  /* 0x1ffffffc16167812 */ /* 0x000fe400078ec0ff */
[----:B------:R-:W-:Y:S02]  /*0be0*/  ISETP.LT.U32.AND P1, PT, R18, 0xfe, PT ;  /* 0x000000fe1200780c */ /* 0x000fe40003f21070 */
[----:B------:R-:W-:Y:S01]  /*0bf0*/  ISETP.GE.AND P0, PT, R20, UR5, PT ;  /* 0x0000000514007c0c */ /* 0x000fe2000bf06270 */
[----:B------:R-:W-:-:S06]  /*0c00*/  IMAD.IADD R22, R19, 0x1, R22 ;  /* 0x0000000113167824 */ /* 0x000fcc00078e0216 */
[----:B------:R-:W-:Y:S01]  /*0c10*/  LDS R22, [R22] ;  /* 0x0000000016167984 */ /* 0x000fe20000000800 */
[----:B--2---:R-:W-:Y:S02]  /*0c20*/  SHF.R.U32.HI R24, RZ, 0x4, R14 ;  /* 0x00000004ff187819 */ /* 0x004fe4000001160e */
[----:B------:R-:W-:Y:S02]  /*0c30*/  SHF.L.U32 R23, R14, 0x2, RZ ;  /* 0x000000020e177819 */ /* 0x000fe400000006ff */
[----:B------:R-:W-:Y:S01]  /*0c40*/  LEA R14, R18, R13, 0x2 ;  /* 0x0000000d120e7211 */ /* 0x000fe200078e10ff */
[----:B------:R-:W-:Y:S01]  /*0c50*/  IMAD.SHL.U32 R24, R24, 0x4, RZ ;  /* 0x0000000418187824 */ /* 0x000fe200078e00ff */
[----:B------:R-:W-:Y:S01]  /*0c60*/  LOP3.LUT R23, R23, 0x3c, RZ, 0xc0, !PT ;  /* 0x0000003c17177812 */ /* 0x000fe200078ec0ff */
[----:B------:R-:W-:Y:S02]  /*0c70*/  VIADD R18, R18, 0x2 ;  /* 0x0000000212127836 */ /* 0x000fe40000000000 */
[----:B------:R-:W3:Y:S01]  /*0c80*/  LDC R25, c[0x3][R24] ;  /* 0x00c0000018197b82 */ /* 0x000ee20000000800 */
[----:B------:R-:W1:Y:S07]  /*0c90*/  LDS.64 R14, [R14] ;  /* 0x000000000e0e7984 */ /* 0x000e6e0000000a00 */
[----:B------:R-:W2:Y:S01]  /*0ca0*/  LDC R23, c[0x3][R23] ;  /* 0x00c0000017177b82 */ /* 0x000ea20000000800 */
[C---:B-1----:R-:W-:Y:S01]  /*0cb0*/  FMUL R15, R22.reuse, R15 ;  /* 0x0000000f160f7220 */ /* 0x042fe20000400000 */
[----:B0-----:R-:W-:Y:S01]  /*0cc0*/  FMUL R17, R22, R14 ;  /* 0x0000000e16117220 */ /* 0x001fe20000400000 */
[----:B---3--:R-:W-:-:S04]  /*0cd0*/  FMUL R26, R16, R25 ;  /* 0x00000019101a7220 */ /* 0x008fc80000400000 */
[----:B------:R-:W-:Y:S01]  /*0ce0*/  FMUL R26, R15, R26 ;  /* 0x0000001a0f1a7220 */ /* 0x000fe20000400000 */
[----:B--2---:R-:W-:-:S04]  /*0cf0*/  FMUL R16, R16, R23 ;  /* 0x0000001710107220 */ /* 0x004fc80000400000 */
[----:B------:R-:W-:-:S04]  /*0d00*/  FFMA R17, R17, R16, R26 ;  /* 0x0000001011117223 */ /* 0x000fc8000000001a */
[----:B------:R-:W-:Y:S01]  /*0d10*/  FADD R2, R17, R2 ;  /* 0x0000000211027221 */ /* 0x000fe20000000000 */
[----:B------:R-:W-:Y:S06]  /*0d20*/  @!P0 BRA P1, `(.L_x_25) ;  /* 0xfffffffc007c8947 */ /* 0x000fec000083ffff */
.L_x_24:
[----:B------:R-:W-:Y:S05]  /*0d30*/  BSYNC.RECONVERGENT B0 ;  /* 0x0000000000007941 */ /* 0x000fea0003800200 */
.L_x_23:
[----:B------:R-:W5:Y:S01]  /*0d40*/  LDCU UR5, c[0x0][0x3ac] ;  /* 0x00007580ff0577ac */ /* 0x000f620008000800 */
[----:B------:R-:W-:Y:S01]  /*0d50*/  IADD3 R7, PT, PT, R7, 0x100, RZ ;  /* 0x0000010007077810 */ /* 0x000fe20007ffe0ff */
[----:B------:R-:W-:Y:S03]  /*0d60*/  BAR.SYNC.DEFER_BLOCKING 0x0 ;  /* 0x0000000000007b1d */ /* 0x000fe60000010000 */
[----:B-----5:R-:W-:-:S13]  /*0d70*/  ISETP.GE.AND P0, PT, R7, UR5, PT ;  /* 0x0000000507007c0c */ /* 0x020fda000bf06270 */
[----:B------:R-:W-:Y:S05]  /*0d80*/  @!P0 BRA `(.L_x_26) ;  /* 0xfffffff400648947 */ /* 0x000fea000383ffff */
.L_x_8:
[----:B------:R-:W5:Y:S02]  /*0d90*/  LDCU UR5, c[0x0][0x3a8] ;  /* 0x00007500ff0577ac */ /* 0x000f640008000800 */
[----:B-----5:R-:W-:-:S13]  /*0da0*/  ISETP.GE.AND P0, PT, R4, UR5, PT ;  /* 0x0000000504007c0c */ /* 0x020fda000bf06270 */
[----:B------:R-:W-:Y:S05]  /*0db0*/  @P0 EXIT ;  /* 0x000000000000094d */ /* 0x000fea0003800000 */
[----:B------:R-:W5:Y:S02]  /*0dc0*/  LDC.64 R6, c[0x0][0x3a0] ;  /* 0x0000e800ff067b82 */ /* 0x000f640000000a00 */
[----:B-----5:R-:W-:-:S05]  /*0dd0*/  IMAD.WIDE R4, R4, 0x4, R6 ;  /* 0x0000000404047825 */ /* 0x020fca00078e0206 */
[----:B------:R-:W-:Y:S01]  /*0de0*/  STG.E desc[UR10][R4.64], R2 ;  /* 0x0000000204007986 */ /* 0x000fe2000c10190a */
[----:B------:R-:W-:Y:S05]  /*0df0*/  EXIT ;  /* 0x000000000000794d */ /* 0x000fea0003800000 */
.L_x_27:
        /* <DEDUP_REMOVED lines=16> */
.L_x_35:


//--------------------- .text._Z20nvfp4_gemv_packed_v1PKfPKhS0_S0_Pfii --------------------------
	.section	.text._Z20nvfp4_gemv_packed_v1PKfPKhS0_S0_Pfii,"ax",@progbits
	.align	128
        .global         _Z20nvfp4_gemv_packed_v1PKfPKhS0_S0_Pfii
        .type           _Z20nvfp4_gemv_packed_v1PKfPKhS0_S0_Pfii,@function
        .size           _Z20nvfp4_gemv_packed_v1PKfPKhS0_S0_Pfii,(.L_x_36 - _Z20nvfp4_gemv_packed_v1PKfPKhS0_S0_Pfii)
        .other          _Z20nvfp4_gemv_packed_v1PKfPKhS0_S0_Pfii,@"STO_CUDA_ENTRY STV_DEFAULT"
_Z20nvfp4_gemv_packed_v1PKfPKhS0_S0_Pfii:
.text._Z20nvfp4_gemv_packed_v1PKfPKhS0_S0_Pfii:
        /* <DEDUP_REMOVED lines=9> */
[----:B------:R-:W-:Y:S01]  /*0090*/  HFMA2 R13, -RZ, RZ, 0, 0 ;  /* 0x00000000ff0d7431 */ /* 0x000fe200000001ff */
[----:B------:R-:W1:Y:S01]  /*00a0*/  LDCU.64 UR10, c[0x0][0x358] ;  /* 0x00006b00ff0a77ac */ /* 0x000e620008000a00 */
[----:B0-----:R-:W-:-:S09]  /*00b0*/  UISETP.GE.AND UP0, UPT, UR7, 0x1, UPT ;  /* 0x000000010700788c */ /* 0x001fd2000bf06270 */
[----:B-1----:R-:W-:Y:S05]  /*00c0*/  BRA.U !UP0, `(.L_x_28) ;  /* 0x0000000d081c7547 */ /* 0x002fea000b800000 */
[----:B------:R-:W-:Y:S01]  /*00d0*/  USHF.R.S32.HI UR4, URZ, 0x1f, UR7 ;  /* 0x0000001fff047899 */ /* 0x000fe20008011407 */
[----:B------:R-:W-:Y:S01]  /*00e0*/  MOV R13, RZ ;  /* 0x000000ff000d7202 */ /* 0x000fe20000000f00 */
[----:B------:R-:W-:Y:S01]  /*00f0*/  UISETP.GE.U32.AND UP1, UPT, UR7, 0x7, UPT ;  /* 0x000000070700788c */ /* 0x000fe2000bf26070 */
[----:B------:R-:W-:Y:S01]  /*0100*/  MOV R11, RZ ;  /* 0x000000ff000b7202 */ /* 0x000fe20000000f00 */
[----:B------:R-:W-:Y:S02]  /*0110*/  ULEA.HI UR4, UR4, UR7, URZ, 0x5 ;  /* 0x0000000704047291 */ /* 0x000fe4000f8f28ff */
[----:B------:R-:W-:Y:S02]  /*0120*/  USHF.R.U32.HI UR6, URZ, 0x1, UR7 ;  /* 0x00000001ff067899 */ /* 0x000fe40008011607 */
[----:B------:R-:W-:Y:S02]  /*0130*/  USHF.R.S32.HI UR4, URZ, 0x5, UR4 ;  /* 0x00000005ff047899 */ /* 0x000fe40008011404 */
[----:B------:R-:W-:-:S02]  /*0140*/  UIADD3 UR8, UPT, UPT, UR7, -0x1, URZ ;  /* 0xffffffff07087890 */ /* 0x000fc4000fffe0ff */
[C---:B------:R-:W-:Y:S02]  /*0150*/  IMAD R12, R0.reuse, UR6, RZ ;  /* 0x00000006000c7c24 */ /* 0x040fe4000f8e02ff */
[----:B------:R-:W-:Y:S01]  /*0160*/  ULEA.HI UR5, UR8, 0x1, URZ, 0x1f ;  /* 0x0000000108057891 */ /* 0x000fe2000f8ff8ff */
[----:B------:R-:W-:-:S03]  /*0170*/  IMAD R10, R0, UR4, RZ ;  /* 0x00000004000a7c24 */ /* 0x000fc6000f8e02ff */
[----:B------:R-:W-:Y:S01]  /*0180*/  ULOP3.LUT UP0, UR9, UR5, 0x3, URZ, 0xc0, !UPT ;  /* 0x0000000305097892 */ /* 0x000fe2000f80c0ff */
[----:B------:R-:W-:Y:S11]  /*0190*/  BRA.U !UP1, `(.L_x_29) ;  /* 0x0000000509787547 */ /* 0x000ff6000b800000 */
[----:B------:R-:W0:Y:S01]  /*01a0*/  LDCU.64 UR6, c[0x0][0x380] ;  /* 0x00007000ff0677ac */ /* 0x000e220008000a00 */
[----:B------:R-:W1:Y:S01]  /*01b0*/  LDC.64 R2, c[0x0][0x390] ;  /* 0x0000e400ff027b82 */ /* 0x000e620000000a00 */
[----:B------:R-:W-:Y:S01]  /*01c0*/  HFMA2 R11, -RZ, RZ, 0, 0 ;  /* 0x00000000ff0b7431 */ /* 0x000fe200000001ff */
[----:B------:R-:W-:Y:S01]  /*01d0*/  MOV R13, RZ ;  /* 0x000000ff000d7202 */ /* 0x000fe20000000f00 */
[----:B------:R-:W-:Y:S01]  /*01e0*/  ULOP3.LUT UR5, UR5, 0x7ffffffc, URZ, 0xc0, !UPT ;  /* 0x7ffffffc05057892 */ /* 0x000fe2000f8ec0ff */
[----:B------:R-:W-:Y:S01]  /*01f0*/  MOV R14, R12 ;  /* 0x0000000c000e7202 */ /* 0x000fe20000000f00 */
[----:B------:R-:W2:Y:S03]  /*0200*/  LDCU.64 UR12, c[0x0][0x388] ;  /* 0x00007100ff0c77ac */ /* 0x000ea60008000a00 */
[----:B------:R-:W3:Y:S01]  /*0210*/  LDC.64 R4, c[0x0][0x398] ;  /* 0x0000e600ff047b82 */ /* 0x000ee20000000a00 */
[----:B------:R-:W-:-:S02]  /*0220*/  UIADD3 UR5, UPT, UPT, -UR5, URZ, URZ ;  /* 0x000000ff05057290 */ /* 0x000fc4000fffe1ff */
[----:B0-----:R-:W-:-:S04]  /*0230*/  UIADD3 UR4, UP1, UPT, UR6, 0x10, URZ ;  /* 0x0000001006047890 */ /* 0x001fc8000ff3e0ff */
[----:B------:R-:W-:Y:S02]  /*0240*/  UIADD3.X UR6, UPT, UPT, URZ, UR7, URZ, UP1, !UPT ;  /* 0x00000007ff067290 */ /* 0x000fe40008ffe4ff */
[----:B------:R-:W-:-:S04]  /*0250*/  MOV R18, UR4 ;  /* 0x0000000400127c02 */ /* 0x000fc80008000f00 */
[----:B--2---:R-:W-:-:S07]  /*0260*/  MOV R19, UR6 ;  /* 0x0000000600137c02 */ /* 0x004fce0008000f00 */
.L_x_30:
[----:B------:R-:W-:-:S04]  /*0270*/  IADD3 R8, P0, PT, R14, UR12, RZ ;  /* 0x0000000c0e087c10 */ /* 0x000fc8000ff1e0ff */
[----:B------:R-:W-:-:S05]  /*0280*/  LEA.HI.X.SX32 R9, R14, UR13, 0x1, P0 ;  /* 0x0000000d0e097c11 */ /* 0x000fca00080f0eff */
[----:B------:R-:W2:Y:S01]  /*0290*/  LDG.E.U8.CONSTANT R16, desc[UR10][R8.64] ;  /* 0x0000000a08107981 */ /* 0x000ea2000c1e9100 */
[----:B------:R-:W-:-:S03]  /*02a0*/  SHF.R.U32.HI R7, RZ, 0x5, R11 ;  /* 0x00000005ff077819 */ /* 0x000fc6000001160b */
[----:B------:R-:W4:Y:S01]  /*02b0*/  LDG.E.U8.CONSTANT R17, desc[UR10][R8.64+0x2] ;  /* 0x0000020a08117981 */ /* 0x000f22000c1e9100 */
[----:B------:R-:W-:Y:S01]  /*02c0*/  IADD3 R27, PT, PT, R10, R7, RZ ;  /* 0x000000070a1b7210 */ /* 0x000fe20007ffe0ff */
[----:B-1----:R-:W-:Y:S02]  /*02d0*/  IMAD.WIDE.U32 R6, R7, 0x4, R2 ;  /* 0x0000000407067825 */ /* 0x002fe400078e0002 */
[----:B------:R-:W5:Y:S02]  /*02e0*/  LDG.E.U8.CONSTANT R23, desc[UR10][R8.64+0x3] ;  /* 0x0000030a08177981 */ /* 0x000f64000c1e9100 */
[----:B---3--:R-:W-:Y:S02]  /*02f0*/  IMAD.WIDE R26, R27, 0x4, R4 ;  /* 0x000000041b1a7825 */ /* 0x008fe400078e0204 */
[----:B------:R0:W3:Y:S02]  /*0300*/  LDG.E.CONSTANT R15, desc[UR10][R6.64] ;  /* 0x0000000a060f7981 */ /* 0x0000e4000c1e9900 */
[----:B0-----:R-:W-:-:S02]  /*0310*/  MOV R6, R18 ;  /* 0x0000001200067202 */ /* 0x001fc40000000f00 */
[----:B------:R-:W-:Y:S01]  /*0320*/  MOV R7, R19 ;  /* 0x0000001300077202 */ /* 0x000fe20000000f00 */
[----:B------:R3:W4:Y:S04]  /*0330*/  LDG.E.CONSTANT R18, desc[UR10][R26.64] ;  /* 0x0000000a1a127981 */ /* 0x000728000c1e9900 */
[----:B------:R-:W3:Y:S04]  /*0340*/  LDG.E.CONSTANT R28, desc[UR10][R6.64+-0xc] ;  /* 0xfffff40a061c7981 */ /* 0x000ee8000c1e9900 */
[----:B------:R-:W5:Y:S04]  /*0350*/  LDG.E.CONSTANT R25, desc[UR10][R6.64+-0x10] ;  /* 0xfffff00a06197981 */ /* 0x000f68000c1e9900 */
[----:B------:R0:W5:Y:S04]  /*0360*/  LDG.E.U8.CONSTANT R19, desc[UR10][R8.64+0x1] ;  /* 0x0000010a08137981 */ /* 0x000168000c1e9100 */
[----:B------:R-:W5:Y:S04]  /*0370*/  LDG.E.CONSTANT R20, desc[UR10][R6.64+-0x4] ;  /* 0xfffffc0a06147981 */ /* 0x000f68000c1e9900 */
[----:B------:R-:W5:Y:S04]  /*0380*/  LDG.E.CONSTANT R24, desc[UR10][R6.64+-0x8] ;  /* 0xfffff80a06187981 */ /* 0x000f68000c1e9900 */
[----:B------:R-:W5:Y:S01]  /*0390*/  LDG.E.CONSTANT R22, desc[UR10][R6.64+0x4] ;  /* 0x0000040a06167981 */ /* 0x000f62000c1e9900 */
[----:B--2---:R-:W-:-:S04]  /*03a0*/  SHF.R.U32.HI R21, RZ, 0x4, R16 ;  /* 0x00000004ff157819 */ /* 0x004fc80000011610 */
[----:B------:R-:W-:Y:S02]  /*03b0*/  SHF.L.U32 R29, R21, 0x2, RZ ;  /* 0x00000002151d7819 */ /* 0x000fe400000006ff */
[----:B------:R-:W2:Y:S04]  /*03c0*/  LDG.E.CONSTANT R21, desc[UR10][R6.64+0xc] ;  /* 0x00000c0a06157981 */ /* 0x000ea8000c1e9900 */
[----:B------:R-:W4:Y:S01]  /*03d0*/  LDC R29, c[0x3][R29] ;  /* 0x00c000001d1d7b82 */ /* 0x000f220000000800 */
[----:B---3--:R-:W-:Y:S02]  /*03e0*/  FMUL R27, R15, R28 ;  /* 0x0000001c0f1b7220 */ /* 0x008fe40000400000 */
[----:B------:R-:W3:Y:S01]  /*03f0*/  LDG.E.CONSTANT R28, desc[UR10][R6.64] ;  /* 0x0000000a061c7981 */ /* 0x000ee2000c1e9900 */
[----:B----4-:R-:W-:-:S04]  /*0400*/  FMUL R26, R18, R29 ;  /* 0x0000001d121a7220 */ /* 0x010fc80000400000 */
[----:B------:R-:W-:Y:S02]  /*0410*/  FMUL R27, R27, R26 ;  /* 0x0000001a1b1b7220 */ /* 0x000fe40000400000 */
[----:B------:R-:W4:Y:S01]  /*0420*/  LDG.E.CONSTANT R26, desc[UR10][R6.64+0x8] ;  /* 0x0000080a061a7981 */ /* 0x000f22000c1e9900 */
[----:B------:R-:W-:-:S04]  /*0430*/  SHF.L.U32 R16, R16, 0x2, RZ ;  /* 0x0000000210107819 */ /* 0x000fc800000006ff */
[----:B------:R-:W-:-:S04]  /*0440*/  LOP3.LUT R16, R16, 0x3c, RZ, 0xc0, !PT ;  /* 0x0000003c10107812 */ /* 0x000fc800078ec0ff */
[----:B0-----:R-:W0:Y:S01]  /*0450*/  LDC R9, c[0x3][R16] ;  /* 0x00c0000010097b82 */ /* 0x001e220000000800 */
[----:B-----5:R-:W-:Y:S01]  /*0460*/  FMUL R8, R15, R25 ;  /* 0x000000190f087220 */ /* 0x020fe20000400000 */
[----:B0-----:R-:W-:-:S04]  /*0470*/  FMUL R9, R18, R9 ;  /* 0x0000000912097220 */ /* 0x001fc80000400000 */
[----:B------:R-:W-:Y:S01]  /*0480*/  FFMA R8, R8, R9, R27 ;  /* 0x0000000908087223 */ /* 0x000fe2000000001b */
[----:B------:R-:W-:-:S04]  /*0490*/  SHF.R.U32.HI R9, RZ, 0x4, R19 ;  /* 0x00000004ff097819 */ /* 0x000fc80000011613 */
[----:B------:R-:W-:-:S04]  /*04a0*/  SHF.L.U32 R16, R9, 0x2, RZ ;  /* 0x0000000209107819 */ /* 0x000fc800000006ff */
[----:B------:R0:W1:Y:S01]  /*04b0*/  LDC R9, c[0x3][R16] ;  /* 0x00c0000010097b82 */ /* 0x0000620000000800 */
[----:B------:R-:W-:-:S04]  /*04c0*/  SHF.L.U32 R19, R19, 0x2, RZ ;  /* 0x0000000213137819 */ /* 0x000fc800000006ff */
[----:B0-----:R-:W-:Y:S02]  /*04d0*/  LOP3.LUT R16, R19, 0x3c, RZ, 0xc0, !PT ;  /* 0x0000003c13107812 */ /* 0x001fe400078ec0ff */
[----:B------:R-:W-:Y:S02]  /*04e0*/  SHF.R.U32.HI R19, RZ, 0x4, R17 ;  /* 0x00000004ff137819 */ /* 0x000fe40000011611 */
[----:B------:R-:W0:Y:S02]  /*04f0*/  LDC R27, c[0x3][R16] ;  /* 0x00c00000101b7b82 */ /* 0x000e240000000800 */
[----:B------:R-:W-:Y:S02]  /*0500*/  SHF.L.U32 R25, R19, 0x2, RZ ;  /* 0x0000000213197819 */ /* 0x000fe400000006ff */
[----:B------:R-:W-:Y:S02]  /*0510*/  SHF.R.U32.HI R19, RZ, 0x4, R23 ;  /* 0x00000004ff137819 */ /* 0x000fe40000011617 */
[----:B------:R-:W-:Y:S01]  /*0520*/  SHF.L.U32 R17, R17, 0x2, RZ ;  /* 0x0000000211117819 */ /* 0x000fe200000006ff */
[----:B------:R-:W-:Y:S01]  /*0530*/  FMUL R20, R15, R20 ;  /* 0x000000140f147220 */ /* 0x000fe20000400000 */
[----:B------:R-:W-:Y:S01]  /*0540*/  SHF.L.U32 R19, R19, 0x2, RZ ;  /* 0x0000000213137819 */ /* 0x000fe200000006ff */
[----:B------:R-:W5:Y:S01]  /*0550*/  LDC R25, c[0x3][R25] ;  /* 0x00c0000019197b82 */ /* 0x000f620000000800 */
[----:B------:R-:W-:-:S02]  /*0560*/  LOP3.LUT R29, R17, 0x3c, RZ, 0xc0, !PT ;  /* 0x0000003c111d7812 */ /* 0x000fc400078ec0ff */
[----:B------:R-:W-:-:S05]  /*0570*/  SHF.L.U32 R17, R23, 0x2, RZ ;  /* 0x0000000217117819 */ /* 0x000fca00000006ff */
[----:B------:R-:W5:Y:S08]  /*0580*/  LDC R23, c[0x3][R29] ;  /* 0x00c000001d177b82 */ /* 0x000f700000000800 */
[----:B------:R-:W5:Y:S01]  /*0590*/  LDC R19, c[0x3][R19] ;  /* 0x00c0000013137b82 */ /* 0x000f620000000800 */
[----:B-1----:R-:W-:-:S04]  /*05a0*/  FMUL R9, R18, R9 ;  /* 0x0000000912097220 */ /* 0x002fc80000400000 */
[----:B------:R-:W-:Y:S01]  /*05b0*/  FMUL R9, R20, R9 ;  /* 0x0000000914097220 */ /* 0x000fe20000400000 */
[----:B------:R-:W-:-:S04]  /*05c0*/  LOP3.LUT R20, R17, 0x3c, RZ, 0xc0, !PT ;  /* 0x0000003c11147812 */ /* 0x000fc800078ec0ff */
[----:B------:R-:W1:Y:S01]  /*05d0*/  LDC R17, c[0x3][R20] ;  /* 0x00c0000014117b82 */ /* 0x000e620000000800 */
[C---:B------:R-:W-:Y:S01]  /*05e0*/  FMUL R24, R15.reuse, R24 ;  /* 0x000000180f187220 */ /* 0x040fe20000400000 */
[----:B0-----:R-:W-:Y:S01]  /*05f0*/  FMUL R27, R18, R27 ;  /* 0x0000001b121b7220 */ /* 0x001fe20000400000 */
[----:B------:R-:W-:Y:S01]  /*0600*/  FMUL R22, R15, R22 ;  /* 0x000000160f167220 */ /* 0x000fe20000400000 */
[----:B------:R-:W-:Y:S02]  /*0610*/  UIADD3 UR5, UPT, UPT, UR5, 0x4, URZ ;  /* 0x0000000405057890 */ /* 0x000fe4000fffe0ff */
[----:B------:R-:W-:Y:S01]  /*0620*/  FFMA R9, R24, R27, R9 ;  /* 0x0000001b18097223 */ /* 0x000fe20000000009 */
[----:B------:R-:W-:Y:S01]  /*0630*/  FADD R8, R8, R13 ;  /* 0x0000000d08087221 */ /* 0x000fe20000000000 */
[----:B-----5:R-:W-:Y:S01]  /*0640*/  FMUL R27, R18, R25 ;  /* 0x00000019121b7220 */ /* 0x020fe20000400000 */
[----:B------:R-:W-:-:S03]  /*0650*/  UISETP.NE.AND UP1, UPT, UR5, URZ, UPT ;  /* 0x000000ff0500728c */ /* 0x000fc6000bf25270 */
[----:B------:R-:W-:Y:S01]  /*0660*/  FMUL R27, R22, R27 ;  /* 0x0000001b161b7220 */ /* 0x000fe20000400000 */
[----:B------:R-:W-:Y:S01]  /*0670*/  FMUL R23, R18, R23 ;  /* 0x0000001712177220 */ /* 0x000fe20000400000 */
[----:B------:R-:W-:Y:S01]  /*0680*/  FADD R8, R8, R9 ;  /* 0x0000000908087221 */ /* 0x000fe20000000000 */
[----:B------:R-:W-:Y:S01]  /*0690*/  FMUL R16, R18, R19 ;  /* 0x0000001312107220 */ /* 0x000fe20000400000 */
[----:B------:R-:W-:Y:S02]  /*06a0*/  IADD3 R11, PT, PT, R11, 0x8, RZ ;  /* 0x000000080b0b7810 */ /* 0x000fe40007ffe0ff */
[----:B------:R-:W-:Y:S01]  /*06b0*/  IADD3 R14, PT, PT, R14, 0x4, RZ ;  /* 0x000000040e0e7810 */ /* 0x000fe20007ffe0ff */
[----:B-1----:R-:W-:Y:S01]  /*06c0*/  FMUL R17, R18, R17 ;  /* 0x0000001112117220 */ /* 0x002fe20000400000 */
[----:B------:R-:W-:-:S04]  /*06d0*/  IADD3 R18, P0, PT, R6, 0x20, RZ ;  /* 0x0000002006127810 */ /* 0x000fc80007f1e0ff */
[----:B------:R-:W-:Y:S01]  /*06e0*/  IADD3.X R19, PT, PT, RZ, R7, RZ, P0, !PT ;  /* 0x00000007ff137210 */ /* 0x000fe200007fe4ff */
[----:B--2---:R-:W-:-:S04]  /*06f0*/  FMUL R21, R15, R21 ;  /* 0x000000150f157220 */ /* 0x004fc80000400000 */
[----:B------:R-:W-:Y:S01]  /*0700*/  FMUL R21, R21, R16 ;  /* 0x0000001015157220 */ /* 0x000fe20000400000 */
[----:B---3--:R-:W-:-:S04]  /*0710*/  FMUL R28, R15, R28 ;  /* 0x0000001c0f1c7220 */ /* 0x008fc80000400000 */
[----:B------:R-:W-:-:S04]  /*0720*/  FFMA R23, R28, R23, R27 ;  /* 0x000000171c177223 */ /* 0x000fc8000000001b */
[----:B------:R-:W-:Y:S01]  /*0730*/  FADD R8, R8, R23 ;  /* 0x0000001708087221 */ /* 0x000fe20000000000 */
[----:B----4-:R-:W-:-:S04]  /*0740*/  FMUL R26, R15, R26 ;  /* 0x0000001a0f1a7220 */ /* 0x010fc80000400000 */
[----:B------:R-:W-:-:S04]  /*0750*/  FFMA R17, R26, R17, R21 ;  /* 0x000000111a117223 */ /* 0x000fc80000000015 */
[----:B------:R-:W-:Y:S01]  /*0760*/  FADD R13, R8, R17 ;  /* 0x00000011080d7221 */ /* 0x000fe20000000000 */
[----:B------:R-:W-:Y:S06]  /*0770*/  BRA.U UP1, `(.L_x_30) ;  /* 0xfffffff901bc7547 */ /* 0x000fec000b83ffff */
.L_x_29:
[----:B------:R-:W-:Y:S05]  /*0780*/  BRA.U !UP0, `(.L_x_28) ;  /* 0x00000005086c7547 */ /* 0x000fea000b800000 */
[----:B------:R-:W-:Y:S02]  /*0790*/  UISETP.NE.AND UP1, UPT, UR9, 0x1, UPT ;  /* 0x000000010900788c */ /* 0x000fe4000bf25270 */
[----:B------:R-:W-:-:S07]  /*07a0*/  ULOP3.LUT UP0, URZ, UR8, 0x2, URZ, 0xc0, !UPT ;  /* 0x0000000208ff7892 */ /* 0x000fce000f80c0ff */
[----:B------:R-:W-:Y:S05]  /*07b0*/  BRA.U !UP1, `(.L_x_31) ;  /* 0x0000000109e47547 */ /* 0x000fea000b800000 */
[----:B------:R-:W0:Y:S01]  /*07c0*/  LDCU.64 UR4, c[0x0][0x388] ;  /* 0x00007100ff0477ac */ /* 0x000e220008000a00 */
[C---:B------:R-:W-:Y:S01]  /*07d0*/  LEA.HI R2, R11.reuse, R12, RZ, 0x1f ;  /* 0x0000000c0b027211 */ /* 0x040fe200078ff8ff */
[----:B------:R-:W1:Y:S01]  /*07e0*/  LDC.64 R6, c[0x0][0x398] ;  /* 0x0000e600ff067b82 */ /* 0x000e620000000a00 */
[----:B------:R-:W-:-:S04]  /*07f0*/  IADD3 R23, PT, PT, R11, 0x2, RZ ;  /* 0x000000020b177810 */ /* 0x000fc80007ffe0ff */
[----:B------:R-:W-:-:S03]  /*0800*/  LEA.HI R3, R23, R12, RZ, 0x1f ;  /* 0x0000000c17037211 */ /* 0x000fc600078ff8ff */
[----:B------:R-:W2:Y:S01]  /*0810*/  LDC.64 R4, c[0x0][0x390] ;  /* 0x0000e400ff047b82 */ /* 0x000ea20000000a00 */
[----:B0-----:R-:W-:-:S04]  /*0820*/  IADD3 R8, P0, PT, R2, UR4, RZ ;  /* 0x0000000402087c10 */ /* 0x001fc8000ff1e0ff */
[----:B------:R-:W-:Y:S02]  /*0830*/  LEA.HI.X.SX32 R9, R2, UR5, 0x1, P0 ;  /* 0x0000000502097c11 */ /* 0x000fe400080f0eff */
[----:B------:R-:W-:-:S03]  /*0840*/  IADD3 R20, P0, PT, R3, UR4, RZ ;  /* 0x0000000403147c10 */ /* 0x000fc6000ff1e0ff */
[----:B------:R-:W3:Y:S01]  /*0850*/  LDG.E.U8.CONSTANT R14, desc[UR10][R8.64] ;  /* 0x0000000a080e7981 */ /* 0x000ee2000c1e9100 */
[----:B------:R-:W-:Y:S02]  /*0860*/  LEA.HI.X.SX32 R21, R3, UR5, 0x1, P0 ;  /* 0x0000000503157c11 */ /* 0x000fe400080f0eff */
[----:B------:R-:W0:Y:S03]  /*0870*/  LDC.64 R2, c[0x0][0x380] ;  /* 0x0000e000ff027b82 */ /* 0x000e260000000a00 */
[----:B------:R4:W5:Y:S01]  /*0880*/  LDG.E.U8.CONSTANT R15, desc[UR10][R20.64] ;  /* 0x0000000a140f7981 */ /* 0x000962000c1e9100 */
[----:B------:R-:W-:Y:S02]  /*0890*/  SHF.R.U32.HI R19, RZ, 0x5, R11 ;  /* 0x00000005ff137819 */ /* 0x000fe4000001160b */
[----:B------:R-:W-:Y:S02]  /*08a0*/  SHF.R.U32.HI R23, RZ, 0x5, R23 ;  /* 0x00000005ff177819 */ /* 0x000fe40000011617 */
[C---:B------:R-:W-:Y:S01]  /*08b0*/  IADD3 R17, PT, PT, R10.reuse, R19, RZ ;  /* 0x000000130a117210 */ /* 0x040fe20007ffe0ff */
[----:B--2---:R-:W-:Y:S01]  /*08c0*/  IMAD.WIDE.U32 R18, R19, 0x4, R4 ;  /* 0x0000000413127825 */ /* 0x004fe200078e0004 */
[----:B----4-:R-:W-:-:S03]  /*08d0*/  IADD3 R21, PT, PT, R10, R23, RZ ;  /* 0x000000170a157210 */ /* 0x010fc60007ffe0ff */
[----:B-1----:R-:W-:Y:S01]  /*08e0*/  IMAD.WIDE R8, R17, 0x4, R6 ;  /* 0x0000000411087825 */ /* 0x002fe200078e0206 */
[----:B------:R3:W2:Y:S03]  /*08f0*/  LDG.E.CONSTANT R16, desc[UR10][R18.64] ;  /* 0x0000000a12107981 */ /* 0x0006a6000c1e9900 */
[----:B------:R-:W-:Y:S02]  /*0900*/  IMAD.WIDE.U32 R4, R23, 0x4, R4 ;  /* 0x0000000417047825 */ /* 0x000fe400078e0004 */
[----:B------:R1:W4:Y:S02]  /*0910*/  LDG.E.CONSTANT R8, desc[UR10][R8.64] ;  /* 0x0000000a08087981 */ /* 0x000324000c1e9900 */
[----:B0-----:R-:W-:Y:S02]  /*0920*/  IMAD.WIDE.U32 R2, R11, 0x4, R2 ;  /* 0x000000040b027825 */ /* 0x001fe400078e0002 */
[----:B------:R0:W4:Y:S02]  /*0930*/  LDG.E.CONSTANT R4, desc[UR10][R4.64] ;  /* 0x0000000a04047981 */ /* 0x000124000c1e9900 */
[----:B------:R-:W-:-:S02]  /*0940*/  IMAD.WIDE R6, R21, 0x4, R6 ;  /* 0x0000000415067825 */ /* 0x000fc400078e0206 */
[----:B------:R-:W2:Y:S04]  /*0950*/  LDG.E.CONSTANT R17, desc[UR10][R2.64+0x4] ;  /* 0x0000040a02117981 */ /* 0x000ea8000c1e9900 */
[----:B------:R-:W4:Y:S04]  /*0960*/  LDG.E.CONSTANT R23, desc[UR10][R2.64] ;  /* 0x0000000a02177981 */ /* 0x000f28000c1e9900 */
[----:B------:R-:W4:Y:S04]  /*0970*/  LDG.E.CONSTANT R21, desc[UR10][R2.64+0xc] ;  /* 0x00000c0a02157981 */ /* 0x000f28000c1e9900 */
[----:B------:R0:W4:Y:S04]  /*0980*/  LDG.E.CONSTANT R6, desc[UR10][R6.64] ;  /* 0x0000000a06067981 */ /* 0x000128000c1e9900 */
[----:B------:R0:W4:Y:S01]  /*0990*/  LDG.E.CONSTANT R25, desc[UR10][R2.64+0x8] ;  /* 0x0000080a02197981 */ /* 0x000122000c1e9900 */
[----:B------:R-:W-:-:S02]  /*09a0*/  IADD3 R11, PT, PT, R11, 0x4, RZ ;  /* 0x000000040b0b7810 */ /* 0x000fc40007ffe0ff */
[----:B---3--:R-:W-:Y:S02]  /*09b0*/  SHF.R.U32.HI R18, RZ, 0x4, R14 ;  /* 0x00000004ff127819 */ /* 0x008fe4000001160e */
[----:B------:R-:W-:Y:S02]  /*09c0*/  SHF.L.U32 R14, R14, 0x2, RZ ;  /* 0x000000020e0e7819 */ /* 0x000fe400000006ff */
[----:B------:R-:W-:Y:S02]  /*09d0*/  SHF.L.U32 R18, R18, 0x2, RZ ;  /* 0x0000000212127819 */ /* 0x000fe400000006ff */
[----:B------:R-:W-:Y:S02]  /*09e0*/  LOP3.LUT R19, R14, 0x3c, RZ, 0xc0, !PT ;  /* 0x0000003c0e137812 */ /* 0x000fe400078ec0ff */
[----:B-----5:R-:W-:Y:S01]  /*09f0*/  SHF.R.U32.HI R14, RZ, 0x4, R15 ;  /* 0x00000004ff0e7819 */ /* 0x020fe2000001160f */
[----:B-1----:R-:W1:Y:S01]  /*0a00*/  LDC R9, c[0x3][R18] ;  /* 0x00c0000012097b82 */ /* 0x002e620000000800 */
[----:B------:R-:W-:-:S02]  /*0a10*/  SHF.L.U32 R15, R15, 0x2, RZ ;  /* 0x000000020f0f7819 */ /* 0x000fc400000006ff */
[----:B------:R-:W-:Y:S02]  /*0a20*/  SHF.L.U32 R14, R14, 0x2, RZ ;  /* 0x000000020e0e7819 */ /* 0x000fe400000006ff */
[----:B------:R-:W-:-:S03]  /*0a30*/  LOP3.LUT R15, R15, 0x3c, RZ, 0xc0, !PT ;  /* 0x0000003c0f0f7812 */ /* 0x000fc600078ec0ff */
[----:B0-----:R-:W0:Y:S08]  /*0a40*/  LDC R5, c[0x3][R19] ;  /* 0x00c0000013057b82 */ /* 0x001e300000000800 */
[----:B------:R-:W3:Y:S08]  /*0a50*/  LDC R7, c[0x3][R14] ;  /* 0x00c000000e077b82 */ /* 0x000ef00000000800 */
[----:B------:R-:W5:Y:S01]  /*0a60*/  LDC R3, c[0x3][R15] ;  /* 0x00c000000f037b82 */ /* 0x000f620000000800 */
[C---:B--2---:R-:W-:Y:S01]  /*0a70*/  FMUL R17, R16.reuse, R17 ;  /* 0x0000001110117220 */ /* 0x044fe20000400000 */
[----:B----4-:R-:W-:Y:S01]  /*0a80*/  FMUL R23, R16, R23 ;  /* 0x0000001710177220 */ /* 0x010fe20000400000 */
[C---:B------:R-:W-:Y:S01]  /*0a90*/  FMUL R21, R4.reuse, R21 ;  /* 0x0000001504157220 */ /* 0x040fe20000400000 */
[----:B------:R-:W-:Y:S01]  /*0aa0*/  FMUL R25, R4, R25 ;  /* 0x0000001904197220 */ /* 0x000fe20000400000 */
[----:B-1----:R-:W-:-:S04]  /*0ab0*/  FMUL R2, R8, R9 ;  /* 0x0000000908027220 */ /* 0x002fc80000400000 */
[----:B------:R-:W-:Y:S01]  /*0ac0*/  FMUL R2, R17, R2 ;  /* 0x0000000211027220 */ /* 0x000fe20000400000 */
[----:B0-----:R-:W-:-:S04]  /*0ad0*/  FMUL R8, R8, R5 ;  /* 0x0000000508087220 */ /* 0x001fc80000400000 */
[----:B------:R-:W-:Y:S01]  /*0ae0*/  FFMA R2, R23, R8, R2 ;  /* 0x0000000817027223 */ /* 0x000fe20000000002 */
[----:B---3--:R-:W-:-:S04]  /*0af0*/  FMUL R16, R6, R7 ;  /* 0x0000000706107220 */ /* 0x008fc80000400000 */
[----:B------:R-:W-:Y:S01]  /*0b00*/  FMUL R16, R21, R16 ;  /* 0x0000001015107220 */ /* 0x000fe20000400000 */
[----:B-----5:R-:W-:Y:S01]  /*0b10*/  FMUL R6, R6, R3 ;  /* 0x0000000306067220 */ /* 0x020fe20000400000 */
[----:B------:R-:W-:-:S03]  /*0b20*/  FADD R2, R13, R2 ;  /* 0x000000020d027221 */ /* 0x000fc60000000000 */
[----:B------:R-:W-:-:S04]  /*0b30*/  FFMA R25, R25, R6, R16 ;  /* 0x0000000619197223 */ /* 0x000fc80000000010 */
[----:B------:R-:W-:-:S07]  /*0b40*/  FADD R13, R2, R25 ;  /* 0x00000019020d7221 */ /* 0x000fce0000000000 */
.L_x_31:
[----:B------:R-:W-:Y:S05]  /*0b50*/  BRA.U UP0, `(.L_x_28) ;  /* 0x0000000100787547 */ /* 0x000fea000b800000 */
[----:B------:R-:W0:Y:S01]  /*0b60*/  LDCU.64 UR4, c[0x0][0x388] ;  /* 0x00007100ff0477ac */ /* 0x000e220008000a00 */
[----:B------:R-:W-:Y:S01]  /*0b70*/  LEA.HI R12, R11, R12, RZ, 0x1f ;  /* 0x0000000c0b0c7211 */ /* 0x000fe200078ff8ff */
[----:B------:R-:W1:Y:S08]  /*0b80*/  LDC.64 R2, c[0x0][0x390] ;  /* 0x0000e400ff027b82 */ /* 0x000e700000000a00 */
[----:B------:R-:W2:Y:S01]  /*0b90*/  LDC.64 R4, c[0x0][0x398] ;  /* 0x0000e600ff047b82 */ /* 0x000ea20000000a00 */
[----:B0-----:R-:W-:-:S07]  /*0ba0*/  IADD3 R8, P0, PT, R12, UR4, RZ ;  /* 0x000000040c087c10 */ /* 0x001fce000ff1e0ff */
[----:B------:R-:W0:Y:S01]  /*0bb0*/  LDC.64 R6, c[0x0][0x380] ;  /* 0x0000e000ff067b82 */ /* 0x000e220000000a00 */
[----:B------:R-:W-:-:S05]  /*0bc0*/  LEA.HI.X.SX32 R9, R12, UR5, 0x1, P0 ;  /* 0x000000050c097c11 */ /* 0x000fca00080f0eff */
[----:B------:R-:W3:Y:S01]  /*0bd0*/  LDG.E.U8.CONSTANT R8, desc[UR10][R8.64] ;  /* 0x0000000a08087981 */ /* 0x000ee2000c1e9100 */
[----:B------:R-:W-:-:S04]  /*0be0*/  SHF.R.U32.HI R15, RZ, 0x5, R11 ;  /* 0x00000005ff0f7819 */ /* 0x000fc8000001160b */
[----:B------:R-:W-:Y:S01]  /*0bf0*/  IADD3 R17, PT, PT, R10, R15, RZ ;  /* 0x0000000f0a117210 */ /* 0x000fe20007ffe0ff */
[----:B-1----:R-:W-:-:S04]  /*0c00*/  IMAD.WIDE.U32 R2, R15, 0x4, R2 ;  /* 0x000000040f027825 */ /* 0x002fc800078e0002 */
[----:B--2---:R-:W-:Y:S02]  /*0c10*/  IMAD.WIDE R4, R17, 0x4, R4 ;  /* 0x0000000411047825 */ /* 0x004fe400078e0204 */
[----:B------:R-:W2:Y:S02]  /*0c20*/  LDG.E.CONSTANT R2, desc[UR10][R2.64] ;  /* 0x0000000a02027981 */ /* 0x000ea4000c1e9900 */
[----:B0-----:R-:W-:Y:S02]  /*0c30*/  IMAD.WIDE.U32 R6, R11, 0x4, R6 ;  /* 0x000000040b067825 */ /* 0x001fe400078e0006 */
[----:B------:R-:W4:Y:S04]  /*0c40*/  LDG.E.CONSTANT R4, desc[UR10][R4.64] ;  /* 0x0000000a04047981 */ /* 0x000f28000c1e9900 */
[----:B------:R-:W2:Y:S04]  /*0c50*/  LDG.E.CONSTANT R17, desc[UR10][R6.64+0x4] ;  /* 0x0000040a06117981 */ /* 0x000ea8000c1e9900 */
[----:B------:R-:W5:Y:S01]  /*0c60*/  LDG.E.CONSTANT R15, desc[UR10][R6.64] ;  /* 0x0000000a060f7981 */ /* 0x000f62000c1e9900 */
[----:B---3--:R-:W-:-:S02]  /*0c70*/  SHF.R.U32.HI R9, RZ, 0x4, R8 ;  /* 0x00000004ff097819 */ /* 0x008fc40000011608 */
[----:B------:R-:W-:Y:S02]  /*0c80*/  SHF.L.U32 R8, R8, 0x2, RZ ;  /* 0x0000000208087819 */ /* 0x000fe400000006ff */
[----:B------:R-:W-:Y:S02]  /*0c90*/  SHF.L.U32 R10, R9, 0x2, RZ ;  /* 0x00000002090a7819 */ /* 0x000fe400000006ff */
[----:B------:R-:W-:Y:S02]  /*0ca0*/  LOP3.LUT R9, R8, 0x3c, RZ, 0xc0, !PT ;  /* 0x0000003c08097812 */ /* 0x000fe400078ec0ff */
[----:B------:R-:W4:Y:S08]  /*0cb0*/  LDC R11, c[0x3][R10] ;  /* 0x00c000000a0b7b82 */ /* 0x000f300000000800 */
[----:B------:R-:W0:Y:S01]  /*0cc0*/  LDC R9, c[0x3][R9] ;  /* 0x00c0000009097b82 */ /* 0x000e220000000800 */
[C---:B--2---:R-:W-:Y:S01]  /*0cd0*/  FMUL R17, R2.reuse, R17 ;  /* 0x0000001102117220 */ /* 0x044fe20000400000 */
[----:B-----5:R-:W-:Y:S01]  /*0ce0*/  FMUL R15, R2, R15 ;  /* 0x0000000f020f7220 */ /* 0x020fe20000400000 */
[----:B----4-:R-:W-:-:S04]  /*0cf0*/  FMUL R12, R4, R11 ;  /* 0x0000000b040c7220 */ /* 0x010fc80000400000 */
[----:B------:R-:W-:Y:S01]  /*0d00*/  FMUL R12, R17, R12 ;  /* 0x0000000c110c7220 */ /* 0x000fe20000400000 */
[----:B0-----:R-:W-:-:S04]  /*0d10*/  FMUL R8, R4, R9 ;  /* 0x0000000904087220 */ /* 0x001fc80000400000 */
[----:B------:R-:W-:-:S04]  /*0d20*/  FFMA R8, R15, R8, R12 ;  /* 0x000000080f087223 */ /* 0x000fc8000000000c */
[----:B------:R-:W-:-:S07]  /*0d30*/  FADD R13, R13, R8 ;  /* 0x000000080d0d7221 */ /* 0x000fce0000000000 */
.L_x_28:
[----:B------:R-:W0:Y:S02]  /*0d40*/  LDC.64 R2, c[0x0][0x3a0] ;  /* 0x0000e800ff027b82 */ /* 0x000e240000000a00 */
[----:B0-----:R-:W-:-:S05]  /*0d50*/  IMAD.WIDE R2, R0, 0x4, R2 ;  /* 0x0000000400027825 */ /* 0x001fca00078e0202 */
[----:B------:R-:W-:Y:S01]  /*0d60*/  STG.E desc[UR10][R2.64], R13 ;  /* 0x0000000d02007986 */ /* 0x000fe2000c10190a */
[----:B------:R-:W-:Y:S05]  /*0d70*/  EXIT ;  /* 0x000000000000794d */ /* 0x000fea0003800000 */
.L_x_32:
        /* <DEDUP_REMOVED lines=16> */
.L_x_36:


//--------------------- .nv.shared.reserved.0     --------------------------
	.section	.nv.shared.reserved.0,"aw",@nobits
	.weak		__nv_reservedSMEM_offset_0_alias
	.size		__nv_reservedSMEM_offset_0_alias, 0, 64
	.other		__nv_reservedSMEM_offset_0_alias,@"STO_CUDA_RESERVED_SHARED STV_DEFAULT"
__nv_reservedSMEM_offset_0_alias:
	.zero		0
	.zero		64


//--------------------- .nv.shared._Z27nvfp4_gemv_packed_v2_sharedPKfPKhS0_S0_Pfii --------------------------
	.section	.nv.shared._Z27nvfp4_gemv_packed_v2_sharedPKfPKhS0_S0_Pfii,"aw",@nobits
	.sectionflags	@""
	.align	4
.nv.shared._Z27nvfp4_gemv_packed_v2_sharedPKfPKhS0_S0_Pfii:
	.zero		2084


//--------------------- .nv.constant0._Z32nvfp4_gemv_packed_v4_warp_reducePKfPKhS0_S0_Pfii --------------------------
	.section	.nv.constant0._Z32nvfp4_gemv_packed_v4_warp_reducePKfPKhS0_S0_Pfii,"a",@progbits
	.sectionflags	@""
	.align	4
.nv.constant0._Z32nvfp4_gemv_packed_v4_warp_reducePKfPKhS0_S0_Pfii:
	.zero		944


//--------------------- .nv.constant0._Z31nvfp4_gemv_packed_v3_vectorizedPKfPKhS0_S0_Pfii --------------------------
	.section	.nv.constant0._Z31nvfp4_gemv_packed_v3_vectorizedPKfPKhS0_S0_Pfii,"a",@progbits
	.sectionflags	@""
	.align	4
.nv.constant0._Z31nvfp4_gemv_packed_v3_vectorizedPKfPKhS0_S0_Pfii:
	.zero		944


//--------------------- .nv.constant0._Z27nvfp4_gemv_packed_v2_sharedPKfPKhS0_S0_Pfii --------------------------
	.section	.nv.constant0._Z27nvfp4_gemv_packed_v2_sharedPKfPKhS0_S0_Pfii,"a",@progbits
	.sectionflags	@""
	.align	4
.nv.constant0._Z27nvfp4_gemv_packed_v2_sharedPKfPKhS0_S0_Pfii:
	.zero		944


//--------------------- .nv.constant0._Z20nvfp4_gemv_packed_v1PKfPKhS0_S0_Pfii --------------------------
	.section	.nv.constant0._Z20nvfp4_gemv_packed_v1PKfPKhS0_S0_Pfii,"a",@progbits
	.sectionflags	@""
	.align	4
.nv.constant0._Z20nvfp4_gemv_packed_v1PKfPKhS0_S0_Pfii:
	.zero		944


//--------------------- SYMBOLS --------------------------

	.type		.nv.reservedSmem.offset0,@object
	.size		.nv.reservedSmem.offset0,0x4
	.type		.nv.reservedSmem.cap,@object
	.size		.nv.reservedSmem.cap,0x4
